def matmul_kernel(
    a_ptr,
    b_ptr,
    c_ptr,
    M,
    N,
    K,
    stride_am,
    stride_ak,
    stride_bk,
    stride_bn,
    stride_cm,
    stride_cn,
    BLOCK_M: tl.constexpr,
    BLOCK_N: tl.constexpr,
    BLOCK_K: tl.constexpr,
    GROUP_M: tl.constexpr,
):
    pid = tl.program_id(axis=0)
    num_pid_m = tl.cdiv(M, BLOCK_M)
    num_pid_n = tl.cdiv(N, BLOCK_N)
    num_pid_in_group = GROUP_M * num_pid_n
    group_id = pid // num_pid_in_group
    first_pid_m = group_id * GROUP_M
    group_size_m = min(num_pid_m - first_pid_m, GROUP_M)
    pid_m = first_pid_m + ((pid % num_pid_in_group) % group_size_m)
    pid_n = (pid % num_pid_in_group) // group_size_m

    offs_am = (pid_m * BLOCK_M + tl.arange(0, BLOCK_M)) % M
    offs_bn = (pid_n * BLOCK_N + tl.arange(0, BLOCK_N)) % N
    offs_k = tl.arange(0, BLOCK_K)
    a_ptrs = a_ptr + offs_am[:, None] * stride_am + offs_k[None, :] * stride_ak
    b_ptrs = b_ptr + offs_k[:, None] * stride_bk + offs_bn[None, :] * stride_bn

    acc = tl.zeros((BLOCK_M, BLOCK_N), dtype=tl.float32)
    for kk in range(0, tl.cdiv(K, BLOCK_K)):
        a = tl.load(a_ptrs, mask=offs_k[None, :] < K - kk * BLOCK_K, other=0.0)
        b = tl.load(b_ptrs, mask=offs_k[:, None] < K - kk * BLOCK_K, other=0.0)
        acc = tl.dot(a, b, acc)
        a_ptrs += BLOCK_K * stride_ak
        b_ptrs += BLOCK_K * stride_bk

    c = acc.to(c_ptr.dtype.element_ty)
    offs_cm = pid_m * BLOCK_M + tl.arange(0, BLOCK_M)
    offs_cn = pid_n * BLOCK_N + tl.arange(0, BLOCK_N)
    c_ptrs = c_ptr + offs_cm[:, None] * stride_cm + offs_cn[None, :] * stride_cn
    mask = (offs_cm[:, None] < M) & (offs_cn[None, :] < N)
    tl.store(c_ptrs, c, mask=mask)

# config = {"BLOCK_K": 128, "BLOCK_M": 512, "BLOCK_N": 128, "GROUP_M": 8, "arch": "sm_90", "dtype": "fp8e4m3", "num_ctas": 1, "num_stages": 3, "num_warps": 16}
# arch = sm_90


// ===== COMPILED SASS (sm_90a) =====

	.target	sm_90a

	.elftype	@"ET_EXEC"


//--------------------- .note.nv.tkinfo           --------------------------
	.section	.note.nv.tkinfo,"",@"SHT_NOTE"
	.sectionflags	@"SHF_NOTE_NV_TKINFO"
	.tkinfo
        /*0018*/ 	.word	0x00000002
        /*0030*/ 	.string	""
        /*0030*/ 	.string	"ptxas"
        /*0030*/ 	.string	"Cuda compilation tools, release 13.0, V13.0.88"
        /*0030*/ 	.string	"Build cuda_13.0.r13.0/compiler.36424714_0"
        /*0030*/ 	.string	"-v  -suppress-debug-info  -lineinfo  -arch sm_90a "



//--------------------- .note.nv.cuinfo           --------------------------
	.section	.note.nv.cuinfo,"",@"SHT_NOTE"
	.sectionflags	@"SHF_NOTE_NV_CUINFO"
        /*0018*/ 	.short	0x0002
        /*001a*/ 	.short	0x005a
        /*001c*/ 	.short	0x0082
	.zero		2


//--------------------- .nv.info                  --------------------------
	.section	.nv.info,"",@"SHT_CUDA_INFO"
	.align	4


	//----- nvinfo : EIATTR_REGCOUNT
	.align		4
        /*0000*/ 	.byte	0x04, 0x2f
        /*0002*/ 	.short	(.L_1 - .L_0)
	.align		4
.L_0:
        /*0004*/ 	.word	index@(matmul_kernel)
        /*0008*/ 	.word	0x00000080


	//----- nvinfo : EIATTR_FRAME_SIZE
	.align		4
.L_1:
        /*000c*/ 	.byte	0x04, 0x11
        /*000e*/ 	.short	(.L_3 - .L_2)
	.align		4
.L_2:
        /*0010*/ 	.word	index@(matmul_kernel)
        /*0014*/ 	.word	0x00000850


	//----- nvinfo : EIATTR_MIN_STACK_SIZE
	.align		4
.L_3:
        /*0018*/ 	.byte	0x04, 0x12
        /*001a*/ 	.short	(.L_5 - .L_4)
	.align		4
.L_4:
        /*001c*/ 	.word	index@(matmul_kernel)
        /*0020*/ 	.word	0x00000850
.L_5:


//--------------------- .nv.compat                --------------------------
	.section	.nv.compat,"",@"SHT_CUDA_COMPAT_INFO"
	.align	4
        /*0000*/ 	.byte	0x02, 0x09, 0x01, 0x00, 0x02, 0x02, 0x04, 0x00, 0x02, 0x05, 0x05, 0x00, 0x03, 0x07, 0x01, 0x01
        /*0010*/ 	.byte	0x02, 0x03, 0x00, 0x00, 0x02, 0x06, 0x01, 0x00, 0x04, 0x0b, 0x08, 0x00, 0x00, 0x00, 0x00, 0x00
        /*0020*/ 	.byte	0x00, 0x00, 0x00, 0x00


//--------------------- .nv.info.matmul_kernel    --------------------------
	.section	.nv.info.matmul_kernel,"",@"SHT_CUDA_INFO"
	.sectionflags	@""
	.align	4


	//----- nvinfo : EIATTR_CUDA_API_VERSION
	.align		4
        /*0000*/ 	.byte	0x04, 0x37
        /*0002*/ 	.short	(.L_7 - .L_6)
.L_6:
        /*0004*/ 	.word	0x00000082


	//----- nvinfo : EIATTR_KPARAM_INFO
	.align		4
.L_7:
        /*0008*/ 	.byte	0x04, 0x17
        /*000a*/ 	.short	(.L_9 - .L_8)
.L_8:
        /*000c*/ 	.word	0x00000000
        /*0010*/ 	.short	0x000d
        /*0012*/ 	.short	0x0048
        /*0014*/ 	.byte	0x00, 0xf4, 0x21, 0x00


	//----- nvinfo : EIATTR_KPARAM_INFO
	.align		4
.L_9:
        /*0018*/ 	.byte	0x04, 0x17
        /*001a*/ 	.short	(.L_11 - .L_10)
.L_10:
        /*001c*/ 	.word	0x00000000
        /*0020*/ 	.short	0x000c
        /*0022*/ 	.short	0x0040
        /*0024*/ 	.byte	0x00, 0xf4, 0x21, 0x00


	//----- nvinfo : EIATTR_KPARAM_INFO
	.align		4
.L_11:
        /*0028*/ 	.byte	0x04, 0x17
        /*002a*/ 	.short	(.L_13 - .L_12)
.L_12:
        /*002c*/ 	.word	0x00000000
        /*0030*/ 	.short	0x000b
        /*0032*/ 	.short	0x0038
        /*0034*/ 	.byte	0x00, 0xf0, 0x11, 0x00


	//----- nvinfo : EIATTR_KPARAM_INFO
	.align		4
.L_13:
        /*0038*/ 	.byte	0x04, 0x17
        /*003a*/ 	.short	(.L_15 - .L_14)
.L_14:
        /*003c*/ 	.word	0x00000000
        /*0040*/ 	.short	0x000a
        /*0042*/ 	.short	0x0034
        /*0044*/ 	.byte	0x00, 0xf0, 0x11, 0x00


	//----- nvinfo : EIATTR_KPARAM_INFO
	.align		4
.L_15:
        /*0048*/ 	.byte	0x04, 0x17
        /*004a*/ 	.short	(.L_17 - .L_16)
.L_16:
        /*004c*/ 	.word	0x00000000
        /*0050*/ 	.short	0x0009
        /*0052*/ 	.short	0x0030
        /*0054*/ 	.byte	0x00, 0xf0, 0x11, 0x00


	//----- nvinfo : EIATTR_KPARAM_INFO
	.align		4
.L_17:
        /*0058*/ 	.byte	0x04, 0x17
        /*005a*/ 	.short	(.L_19 - .L_18)
.L_18:
        /*005c*/ 	.word	0x00000000
        /*0060*/ 	.short	0x0008
        /*0062*/ 	.short	0x002c
        /*0064*/ 	.byte	0x00, 0xf0, 0x11, 0x00


	//----- nvinfo : EIATTR_KPARAM_INFO
	.align		4
.L_19:
        /*0068*/ 	.byte	0x04, 0x17
        /*006a*/ 	.short	(.L_21 - .L_20)
.L_20:
        /*006c*/ 	.word	0x00000000
        /*0070*/ 	.short	0x0007
        /*0072*/ 	.short	0x0028
        /*0074*/ 	.byte	0x00, 0xf0, 0x11, 0x00


	//----- nvinfo : EIATTR_KPARAM_INFO
	.align		4
.L_21:
        /*0078*/ 	.byte	0x04, 0x17
        /*007a*/ 	.short	(.L_23 - .L_22)
.L_22:
        /*007c*/ 	.word	0x00000000
        /*0080*/ 	.short	0x0006
        /*0082*/ 	.short	0x0024
        /*0084*/ 	.byte	0x00, 0xf0, 0x11, 0x00


	//----- nvinfo : EIATTR_KPARAM_INFO
	.align		4
.L_23:
        /*0088*/ 	.byte	0x04, 0x17
        /*008a*/ 	.short	(.L_25 - .L_24)
.L_24:
        /*008c*/ 	.word	0x00000000
        /*0090*/ 	.short	0x0005
        /*0092*/ 	.short	0x0020
        /*0094*/ 	.byte	0x00, 0xf0, 0x11, 0x00


	//----- nvinfo : EIATTR_KPARAM_INFO
	.align		4
.L_25:
        /*0098*/ 	.byte	0x04, 0x17
        /*009a*/ 	.short	(.L_27 - .L_26)
.L_26:
        /*009c*/ 	.word	0x00000000
        /*00a0*/ 	.short	0x0004
        /*00a2*/ 	.short	0x001c
        /*00a4*/ 	.byte	0x00, 0xf0, 0x11, 0x00


	//----- nvinfo : EIATTR_KPARAM_INFO
	.align		4
.L_27:
        /*00a8*/ 	.byte	0x04, 0x17
        /*00aa*/ 	.short	(.L_29 - .L_28)
.L_28:
        /*00ac*/ 	.word	0x00000000
        /*00b0*/ 	.short	0x0003
        /*00b2*/ 	.short	0x0018
        /*00b4*/ 	.byte	0x00, 0xf0, 0x11, 0x00


	//----- nvinfo : EIATTR_KPARAM_INFO
	.align		4
.L_29:
        /*00b8*/ 	.byte	0x04, 0x17
        /*00ba*/ 	.short	(.L_31 - .L_30)
.L_30:
        /*00bc*/ 	.word	0x00000000
        /*00c0*/ 	.short	0x0002
        /*00c2*/ 	.short	0x0010
        /*00c4*/ 	.byte	0x00, 0xf4, 0x21, 0x00


	//----- nvinfo : EIATTR_KPARAM_INFO
	.align		4
.L_31:
        /*00c8*/ 	.byte	0x04, 0x17
        /*00ca*/ 	.short	(.L_33 - .L_32)
.L_32:
        /*00cc*/ 	.word	0x00000000
        /*00d0*/ 	.short	0x0001
        /*00d2*/ 	.short	0x0008
        /*00d4*/ 	.byte	0x00, 0xf4, 0x21, 0x00


	//----- nvinfo : EIATTR_KPARAM_INFO
	.align		4
.L_33:
        /*00d8*/ 	.byte	0x04, 0x17
        /*00da*/ 	.short	(.L_35 - .L_34)
.L_34:
        /*00dc*/ 	.word	0x00000000
        /*00e0*/ 	.short	0x0000
        /*00e2*/ 	.short	0x0000
        /*00e4*/ 	.byte	0x00, 0xf4, 0x21, 0x00


	//----- nvinfo : EIATTR_SPARSE_MMA_MASK
	.align		4
.L_35:
        /*00e8*/ 	.byte	0x03, 0x50
        /*00ea*/ 	.short	0x0000


	//----- nvinfo : EIATTR_MAXREG_COUNT
	.align		4
        /*00ec*/ 	.byte	0x03, 0x1b
        /*00ee*/ 	.short	0x0080


	//----- nvinfo : EIATTR_NUM_BARRIERS
	.align		4
        /*00f0*/ 	.byte	0x02, 0x4c
        /*00f2*/ 	.byte	0x01
	.zero		1


	//----- nvinfo : EIATTR_ANNOTATIONS
	.align		4
        /*00f4*/ 	.byte	0x04, 0x55
        /*00f6*/ 	.short	(.L_37 - .L_36)


	//   ....[0]....
.L_36:
        /*00f8*/ 	.word	0x00000001
        /*00fc*/ 	.byte	0x20, 0x05, 0x00, 0x00, 0x01, 0x00, 0x00, 0x00, 0x50, 0x05, 0x00, 0x00, 0x01, 0x00, 0x00, 0x00
        /* <DEDUP_REMOVED lines=852> */
        /*364c*/ 	.byte	0x10, 0x14, 0x01, 0x00, 0x01, 0x00, 0x00, 0x00, 0x40, 0x14, 0x01, 0x00


	//----- nvinfo : EIATTR_MERCURY_ISA_VERSION
	.align		4
.L_37:
        /*3658*/ 	.byte	0x03, 0x5f
        /*365a*/ 	.short	0x0101


	//----- nvinfo : EIATTR_EXIT_INSTR_OFFSETS
	.align		4
        /*365c*/ 	.byte	0x04, 0x1c
        /*365e*/ 	.short	(.L_39 - .L_38)


	//   ....[0]....
.L_38:
        /*3660*/ 	.word	0x00015c50


	//   ....[1]....
        /*3664*/ 	.word	0x00015c70


	//----- nvinfo : EIATTR_REQNTID
	.align		4
.L_39:
        /*3668*/ 	.byte	0x04, 0x10
        /*366a*/ 	.short	(.L_41 - .L_40)
.L_40:
        /*366c*/ 	.word	0x00000200
        /*3670*/ 	.word	0x00000001
        /*3674*/ 	.word	0x00000001


	//----- nvinfo : EIATTR_CBANK_PARAM_SIZE
	.align		4
.L_41:
        /*3678*/ 	.byte	0x03, 0x19
        /*367a*/ 	.short	0x0050


	//----- nvinfo : EIATTR_PARAM_CBANK
	.align		4
        /*367c*/ 	.byte	0x04, 0x0a
        /*367e*/ 	.short	(.L_43 - .L_42)
	.align		4
.L_42:
        /*3680*/ 	.word	index@(.nv.constant0.matmul_kernel)
        /*3684*/ 	.short	0x0210
        /*3686*/ 	.short	0x0050


	//----- nvinfo : EIATTR_SW_WAR
	.align		4
.L_43:
        /*3688*/ 	.byte	0x04, 0x36
        /*368a*/ 	.short	(.L_45 - .L_44)
.L_44:
        /*368c*/ 	.word	0x00000008
.L_45:


//--------------------- .nv.callgraph             --------------------------
	.section	.nv.callgraph,"",@"SHT_CUDA_CALLGRAPH"
	.align	4
	.sectionentsize	8
	.align		4
        /*0000*/ 	.word	0x00000000
	.align		4
        /*0004*/ 	.word	0xffffffff
	.align		4
        /*0008*/ 	.word	0x00000000
	.align		4
        /*000c*/ 	.word	0xfffffffe
	.align		4
        /*0010*/ 	.word	0x00000000
	.align		4
        /*0014*/ 	.word	0xfffffffd
	.align		4
        /*0018*/ 	.word	0x00000000
	.align		4
        /*001c*/ 	.word	0xfffffffc


//--------------------- .text.matmul_kernel       --------------------------
	.section	.text.matmul_kernel,"ax",@progbits
	.align	128
        .global         matmul_kernel
        .type           matmul_kernel,@function
        .size           matmul_kernel,(.L_x_4 - matmul_kernel)
        .other          matmul_kernel,@"STO_CUDA_ENTRY STV_DEFAULT"
matmul_kernel:
.text.matmul_kernel:
[----:B------:R-:W0:Y:S08]  /*0000*/  LDC R1, c[0x0][0x28] ;  /* 0x00000a00ff017b82 */ /* 0x000e300000000800 */
[----:B------:R-:W1:Y:S01]  /*0010*/  LDC.64 R20, c[0x0][0x228] ;  /* 0x00008a00ff147b82 */ /* 0x000e620000000a00 */
[----:B------:R-:W2:Y:S01]  /*0020*/  S2R R5, SR_CTAID.X ;  /* 0x0000000000057919 */ /* 0x000ea20000002500 */
[----:B0-----:R-:W-:Y:S01]  /*0030*/  VIADD R1, R1, 0xfffff7b0 ;  /* 0xfffff7b001017836 */ /* 0x001fe20000000000 */
[----:B------:R-:W-:Y:S01]  /*0040*/  UMOV UR12, 0x400 ;  /* 0x00000400000c7882 */ /* 0x000fe20000000000 */
[----:B------:R-:W-:Y:S01]  /*0050*/  ULDC.64 UR14, c[0x0][0x208] ;  /* 0x00008200000e7ab9 */ /* 0x000fe20000000a00 */
[----:B------:R-:W0:Y:S03]  /*0060*/  S2R R91, SR_TID.X ;  /* 0x00000000005b7919 */ /* 0x000e260000002100 */
[----:B------:R-:W3:Y:S01]  /*0070*/  S2UR UR4, SR_CgaCtaId ;  /* 0x00000000000479c3 */ /* 0x000ee20000008800 */
[----:B-1----:R-:W-:-:S05]  /*0080*/  VIADD R0, R21, 0x7f ;  /* 0x0000007f15007836 */ /* 0x002fca0000000000 */
[----:B------:R-:W-:Y:S01]  /*0090*/  SHF.R.S32.HI R3, RZ, 0x1f, R0 ;  /* 0x0000001fff037819 */ /* 0x000fe20000011400 */
[----:B---3--:R-:W-:-:S03]  /*00a0*/  ULEA UR12, UR4, UR12, 0x18 ;  /* 0x0000000c040c7291 */ /* 0x008fc6000f8ec03f */
[----:B------:R-:W-:Y:S02]  /*00b0*/  LEA.HI R3, R3, R0, RZ, 0x7 ;  /* 0x0000000003037211 */ /* 0x000fe400078f38ff */
[----:B--2---:R-:W-:Y:S02]  /*00c0*/  IABS R8, R5 ;  /* 0x0000000500087213 */ /* 0x004fe40000000000 */
[----:B------:R-:W-:-:S05]  /*00d0*/  SHF.R.S32.HI R3, RZ, 0x7, R3 ;  /* 0x00000007ff037819 */ /* 0x000fca0000011403 */
[----:B------:R-:W-:-:S05]  /*00e0*/  IMAD.SHL.U32 R4, R3, 0x8, RZ ;  /* 0x0000000803047824 */ /* 0x000fca00078e00ff */
[-C--:B------:R-:W-:Y:S02]  /*00f0*/  IABS R7, R4.reuse ;  /* 0x0000000400077213 */ /* 0x080fe40000000000 */
[----:B------:R-:W-:Y:S02]  /*0100*/  IABS R10, R4 ;  /* 0x00000004000a7213 */ /* 0x000fe40000000000 */
[----:B------:R-:W1:Y:S08]  /*0110*/  I2F.RP R0, R7 ;  /* 0x0000000700007306 */ /* 0x000e700000209400 */
[----:B-1----:R-:W1:Y:S02]  /*0120*/  MUFU.RCP R0, R0 ;  /* 0x0000000000007308 */ /* 0x002e640000001000 */
[----:B-1----:R-:W-:-:S02]  /*0130*/  VIADD R2, R0, 0xffffffe ;  /* 0x0ffffffe00027836 */ /* 0x002fc40000000000 */
[----:B------:R-:W-:-:S04]  /*0140*/  IMAD.MOV R0, RZ, RZ, -R10 ;  /* 0x000000ffff007224 */ /* 0x000fc800078e0a0a */
[----:B------:R1:W2:Y:S02]  /*0150*/  F2I.FTZ.U32.TRUNC.NTZ R3, R2 ;  /* 0x0000000200037305 */ /* 0x0002a4000021f000 */
[----:B-1----:R-:W-:Y:S02]  /*0160*/  IMAD.MOV.U32 R2, RZ, RZ, RZ ;  /* 0x000000ffff027224 */ /* 0x002fe400078e00ff */
[----:B--2---:R-:W-:-:S04]  /*0170*/  IMAD.MOV R6, RZ, RZ, -R3 ;  /* 0x000000ffff067224 */ /* 0x004fc800078e0a03 */
[----:B------:R-:W-:Y:S02]  /*0180*/  IMAD R9, R6, R7, RZ ;  /* 0x0000000706097224 */ /* 0x000fe400078e02ff */
[----:B------:R-:W-:Y:S02]  /*0190*/  IMAD.MOV.U32 R6, RZ, RZ, R8 ;  /* 0x000000ffff067224 */ /* 0x000fe400078e0008 */
[----:B------:R-:W-:-:S06]  /*01a0*/  IMAD.HI.U32 R3, R3, R9, R2 ;  /* 0x0000000903037227 */ /* 0x000fcc00078e0002 */
[----:B------:R-:W-:-:S04]  /*01b0*/  IMAD.HI.U32 R3, R3, R6, RZ ;  /* 0x0000000603037227 */ /* 0x000fc800078e00ff */
[----:B------:R-:W-:-:S05]  /*01c0*/  IMAD R0, R3, R0, R6 ;  /* 0x0000000003007224 */ /* 0x000fca00078e0206 */
[----:B------:R-:W-:-:S13]  /*01d0*/  ISETP.GT.U32.AND P1, PT, R7, R0, PT ;  /* 0x000000000700720c */ /* 0x000fda0003f24070 */
[----:B------:R-:W-:Y:S02]  /*01e0*/  @!P1 IMAD.IADD R0, R0, 0x1, -R7 ;  /* 0x0000000100009824 */ /* 0x000fe400078e0a07 */
[----:B------:R-:W-:Y:S01]  /*01f0*/  @!P1 VIADD R3, R3, 0x1 ;  /* 0x0000000103039836 */ /* 0x000fe20000000000 */
[----:B------:R-:W-:Y:S02]  /*0200*/  ISETP.NE.AND P1, PT, R4, RZ, PT ;  /* 0x000000ff0400720c */ /* 0x000fe40003f25270 */
[----:B------:R-:W-:Y:S02]  /*0210*/  ISETP.GE.U32.AND P0, PT, R0, R7, PT ;  /* 0x000000070000720c */ /* 0x000fe40003f06070 */
[----:B------:R-:W-:-:S04]  /*0220*/  LOP3.LUT R0, R5, R4, RZ, 0x3c, !PT ;  /* 0x0000000405007212 */ /* 0x000fc800078e3cff */
[----:B------:R-:W-:Y:S01]  /*0230*/  ISETP.GE.AND P2, PT, R0, RZ, PT ;  /* 0x000000ff0000720c */ /* 0x000fe20003f46270 */
[----:B------:R-:W-:-:S06]  /*0240*/  VIADD R0, R20, 0x1ff ;  /* 0x000001ff14007836 */ /* 0x000fcc0000000000 */
[----:B------:R-:W-:-:S04]  /*0250*/  @P0 VIADD R3, R3, 0x1 ;  /* 0x0000000103030836 */ /* 0x000fc80000000000 */
[----:B------:R-:W-:Y:S01]  /*0260*/  IMAD.MOV.U32 R2, RZ, RZ, R3 ;  /* 0x000000ffff027224 */ /* 0x000fe200078e0003 */
[----:B------:R-:W-:-:S03]  /*0270*/  SHF.R.S32.HI R3, RZ, 0x1f, R0 ;  /* 0x0000001fff037819 */ /* 0x000fc60000011400 */
[----:B------:R-:W-:Y:S01]  /*0280*/  @!P2 IMAD.MOV R2, RZ, RZ, -R2 ;  /* 0x000000ffff02a224 */ /* 0x000fe200078e0a02 */
[----:B------:R-:W-:Y:S02]  /*0290*/  @!P1 LOP3.LUT R2, RZ, R4, RZ, 0x33, !PT ;  /* 0x00000004ff029212 */ /* 0x000fe400078e33ff */
[----:B------:R-:W-:-:S03]  /*02a0*/  LEA.HI R3, R3, R0, RZ, 0x9 ;  /* 0x0000000003037211 */ /* 0x000fc600078f48ff */
[----:B------:R-:W-:Y:S02]  /*02b0*/  IMAD.SHL.U32 R6, R2, 0x8, RZ ;  /* 0x0000000802067824 */ /* 0x000fe400078e00ff */
[----:B------:R-:W-:-:S03]  /*02c0*/  IMAD.MOV R2, RZ, RZ, -R2 ;  /* 0x000000ffff027224 */ /* 0x000fc600078e0a02 */
[----:B------:R-:W-:Y:S01]  /*02d0*/  LEA.HI.SX32 R3, R3, -R6, 0x17 ;  /* 0x8000000603037211 */ /* 0x000fe200078fbaff */
[----:B------:R-:W-:-:S03]  /*02e0*/  IMAD R4, R4, R2, R5 ;  /* 0x0000000204047224 */ /* 0x000fc600078e0205 */
[----:B------:R-:W-:Y:S02]  /*02f0*/  VIMNMX R11, R3, 0x8, PT ;  /* 0x00000008030b7848 */ /* 0x000fe40003fe0100 */
[----:B------:R-:W-:Y:S02]  /*0300*/  IABS R9, R4 ;  /* 0x0000000400097213 */ /* 0x000fe40000000000 */
[----:B------:R-:W-:-:S04]  /*0310*/  IABS R7, R11 ;  /* 0x0000000b00077213 */ /* 0x000fc80000000000 */
[----:B------:R-:W1:Y:S08]  /*0320*/  I2F.RP R0, R7 ;  /* 0x0000000700007306 */ /* 0x000e700000209400 */
[----:B-1----:R-:W1:Y:S02]  /*0330*/  MUFU.RCP R0, R0 ;  /* 0x0000000000007308 */ /* 0x002e640000001000 */
[----:B-1----:R-:W-:-:S06]  /*0340*/  VIADD R3, R0, 0xffffffe ;  /* 0x0ffffffe00037836 */ /* 0x002fcc0000000000 */
[----:B------:R-:W1:Y:S02]  /*0350*/  F2I.FTZ.U32.TRUNC.NTZ R3, R3 ;  /* 0x0000000300037305 */ /* 0x000e64000021f000 */
[----:B-1----:R-:W-:-:S04]  /*0360*/  IMAD.MOV R8, RZ, RZ, -R3 ;  /* 0x000000ffff087224 */ /* 0x002fc800078e0a03 */
[----:B------:R-:W-:Y:S01]  /*0370*/  IMAD.MOV.U32 R2, RZ, RZ, R8 ;  /* 0x000000ffff027224 */ /* 0x000fe200078e0008 */
[----:B------:R-:W-:-:S03]  /*0380*/  IABS R8, R11 ;  /* 0x0000000b00087213 */ /* 0x000fc60000000000 */
[----:B------:R-:W-:Y:S02]  /*0390*/  IMAD R5, R2, R7, RZ ;  /* 0x0000000702057224 */ /* 0x000fe400078e02ff */
[----:B------:R-:W-:Y:S02]  /*03a0*/  IMAD.MOV.U32 R2, RZ, RZ, RZ ;  /* 0x000000ffff027224 */ /* 0x000fe400078e00ff */
[----:B------:R-:W-:Y:S02]  /*03b0*/  IMAD.MOV R0, RZ, RZ, -R8 ;  /* 0x000000ffff007224 */ /* 0x000fe400078e0a08 */
[----:B------:R-:W-:Y:S01]  /*03c0*/  IMAD.HI.U32 R2, R3, R5, R2 ;  /* 0x0000000503027227 */ /* 0x000fe200078e0002 */
[----:B------:R-:W1:Y:S05]  /*03d0*/  LDC R8, c[0x0][0x230] ;  /* 0x00008c00ff087b82 */ /* 0x000e6a0000000800 */
[----:B------:R-:W-:-:S04]  /*03e0*/  IMAD.HI.U32 R2, R2, R9, RZ ;  /* 0x0000000902027227 */ /* 0x000fc800078e00ff */
[----:B------:R-:W-:Y:S01]  /*03f0*/  IMAD R0, R2, R0, R9 ;  /* 0x0000000002007224 */ /* 0x000fe200078e0209 */
[----:B0-----:R-:W-:-:S04]  /*0400*/  LOP3.LUT R9, R91, 0x1ff, RZ, 0xc0, !PT ;  /* 0x000001ff5b097812 */ /* 0x001fc800078ec0ff */
[----:B------:R-:W-:Y:S01]  /*0410*/  ISETP.GT.U32.AND P1, PT, R7, R0, PT ;  /* 0x000000000700720c */ /* 0x000fe20003f24070 */
[----:B-1----:R-:W-:-:S12]  /*0420*/  VIADD R8, R8, 0x7f ;  /* 0x0000007f08087836 */ /* 0x002fd80000000000 */
[----:B------:R-:W-:Y:S02]  /*0430*/  @!P1 IMAD.IADD R0, R0, 0x1, -R7 ;  /* 0x0000000100009824 */ /* 0x000fe400078e0a07 */
[----:B------:R-:W-:Y:S01]  /*0440*/  @!P1 VIADD R2, R2, 0x1 ;  /* 0x0000000102029836 */ /* 0x000fe20000000000 */
[----:B------:R-:W-:Y:S02]  /*0450*/  ISETP.NE.AND P1, PT, R11, RZ, PT ;  /* 0x000000ff0b00720c */ /* 0x000fe40003f25270 */
[----:B------:R-:W-:Y:S02]  /*0460*/  ISETP.GE.U32.AND P0, PT, R0, R7, PT ;  /* 0x000000070000720c */ /* 0x000fe40003f06070 */
[----:B------:R-:W-:-:S04]  /*0470*/  LOP3.LUT R0, R4, R11, RZ, 0x3c, !PT ;  /* 0x0000000b04007212 */ /* 0x000fc800078e3cff */
[----:B------:R-:W-:-:S07]  /*0480*/  ISETP.GE.AND P2, PT, R0, RZ, PT ;  /* 0x000000ff0000720c */ /* 0x000fce0003f46270 */
[----:B------:R-:W-:Y:S01]  /*0490*/  @P0 VIADD R2, R2, 0x1 ;  /* 0x0000000102020836 */ /* 0x000fe20000000000 */
[----:B------:R-:W-:-:S05]  /*04a0*/  ISETP.GT.AND P0, PT, R8, 0x7f, PT ;  /* 0x0000007f0800780c */ /* 0x000fca0003f04270 */
[----:B------:R-:W-:Y:S01]  /*04b0*/  @!P2 IMAD.MOV R2, RZ, RZ, -R2 ;  /* 0x000000ffff02a224 */ /* 0x000fe200078e0a02 */
[----:B------:R-:W-:-:S05]  /*04c0*/  @!P1 LOP3.LUT R2, RZ, R11, RZ, 0x33, !PT ;  /* 0x0000000bff029212 */ /* 0x000fca00078e33ff */
[----:B------:R-:W-:Y:S02]  /*04d0*/  IMAD.MOV R0, RZ, RZ, -R2 ;  /* 0x000000ffff007224 */ /* 0x000fe400078e0a02 */
[----:B------:R-:W-:Y:S02]  /*04e0*/  IMAD.SHL.U32 R90, R2, 0x80, RZ ;  /* 0x00000080025a7824 */ /* 0x000fe400078e00ff */
[----:B------:R-:W-:-:S04]  /*04f0*/  IMAD R0, R11, R0, R4 ;  /* 0x000000000b007224 */ /* 0x000fc800078e0204 */
[----:B------:R-:W-:-:S04]  /*0500*/  IMAD.IADD R0, R6, 0x1, R0 ;  /* 0x0000000106007824 */ /* 0x000fc800078e0200 */
[----:B------:R-:W-:-:S05]  /*0510*/  IMAD R17, R0, 0x200, R9 ;  /* 0x0000020000117824 */ /* 0x000fca00078e0209 */
[----:B------:R0:W-:Y:S01]  /*0520*/  STL [R1+0x6c4], R17 ;  /* 0x0006c41101007387 */ /* 0x0001e20000100800 */
[----:B------:R-:W-:Y:S05]  /*0530*/  @P0 BRA `(.L_x_0) ;  /* 0x00000004008c0947 */ /* 0x000fea0003800000 */
[----:B------:R-:W-:Y:S01]  /*0540*/  IMAD.SHL.U32 R0, R91, 0x10, RZ ;  /* 0x000000105b007824 */ /* 0x000fe200078e00ff */
[----:B------:R2:W-:Y:S01]  /*0550*/  STL [R1], RZ ;  /* 0x000000ff01007387 */ /* 0x0005e20000100800 */
[----:B------:R-:W-:Y:S02]  /*0560*/  CS2R R24, SRZ ;  /* 0x0000000000187805 */ /* 0x000fe4000001ff00 */
[----:B------:R-:W-:Y:S02]  /*0570*/  CS2R R26, SRZ ;  /* 0x00000000001a7805 */ /* 0x000fe4000001ff00 */
[----:B------:R-:W-:Y:S01]  /*0580*/  CS2R R28, SRZ ;  /* 0x00000000001c7805 */ /* 0x000fe2000001ff00 */
[----:B------:R2:W-:Y:S01]  /*0590*/  STL [R1+0x6c8], R0 ;  /* 0x0006c80001007387 */ /* 0x0005e20000100800 */
[----:B------:R-:W-:Y:S02]  /*05a0*/  CS2R R30, SRZ ;  /* 0x00000000001e7805 */ /* 0x000fe4000001ff00 */
[----:B------:R-:W-:-:S02]  /*05b0*/  CS2R R32, SRZ ;  /* 0x0000000000207805 */ /* 0x000fc4000001ff00 */
[----:B------:R-:W-:Y:S01]  /*05c0*/  CS2R R34, SRZ ;  /* 0x0000000000227805 */ /* 0x000fe2000001ff00 */
[----:B------:R2:W-:Y:S01]  /*05d0*/  STL [R1+0x4], RZ ;  /* 0x000004ff01007387 */ /* 0x0005e20000100800 */
[----:B------:R-:W-:Y:S02]  /*05e0*/  CS2R R36, SRZ ;  /* 0x0000000000247805 */ /* 0x000fe4000001ff00 */
[----:B------:R-:W-:Y:S02]  /*05f0*/  CS2R R38, SRZ ;  /* 0x0000000000267805 */ /* 0x000fe4000001ff00 */
[----:B------:R-:W-:Y:S01]  /*0600*/  CS2R R40, SRZ ;  /* 0x0000000000287805 */ /* 0x000fe2000001ff00 */
[----:B------:R2:W-:Y:S01]  /*0610*/  STL [R1+0x8], RZ ;  /* 0x000008ff01007387 */ /* 0x0005e20000100800 */
        /* <DEDUP_REMOVED lines=29> */
[----:B------:R-:W-:Y:S01]  /*07f0*/  CS2R R86, SRZ ;  /* 0x0000000000567805 */ /* 0x000fe2000001ff00 */
[----:B------:R2:W-:Y:S04]  /*0800*/  STL [R1+0x28], RZ ;  /* 0x000028ff01007387 */ /* 0x0005e80000100800 */
        /* <DEDUP_REMOVED lines=52> */
[----:B------:R2:W-:Y:S01]  /*0b50*/  STL [R1+0xfc], RZ ;  /* 0x0000fcff01007387 */ /* 0x0005e20000100800 */
[----:B------:R-:W-:Y:S05]  /*0b60*/  BRA `(.L_x_1) ;  /* 0x0000010000187947 */ /* 0x000fea0003800000 */
.L_x_0:
[----:B------:R-:W-:Y:S01]  /*0b70*/  IABS R11, R20 ;  /* 0x00000014000b7213 */ /* 0x000fe20000000000 */
[----:B------:R-:W-:Y:S01]  /*0b80*/  IMAD.SHL.U32 R12, R91, 0x10, RZ ;  /* 0x000000105b0c7824 */ /* 0x000fe200078e00ff */
[----:B------:R-:W-:Y:S01]  /*0b90*/  IABS R2, R21 ;  /* 0x0000001500027213 */ /* 0x000fe20000000000 */
[----:B------:R-:W-:Y:S01]  /*0ba0*/  STL [R1+0x6cc], R90 ;  /* 0x0006cc5a01007387 */ /* 0x000fe20000100800 */
[----:B------:R-:W1:Y:S01]  /*0bb0*/  I2F.RP R0, R11 ;  /* 0x0000000b00007306 */ /* 0x000e620000209400 */
[----:B------:R-:W-:Y:S01]  /*0bc0*/  IABS R88, R17 ;  /* 0x0000001100587213 */ /* 0x000fe20000000000 */
[----:B------:R-:W-:Y:S01]  /*0bd0*/  ULDC UR13, c[0x0][0x23c] ;  /* 0x00008f00000d7ab9 */ /* 0x000fe20000000800 */
[----:B------:R2:W-:Y:S01]  /*0be0*/  STL [R1+0x6c8], R12 ;  /* 0x0006c80c01007387 */ /* 0x0005e20000100800 */
[----:B------:R-:W-:Y:S01]  /*0bf0*/  ISETP.GE.AND P3, PT, R17, RZ, PT ;  /* 0x000000ff1100720c */ /* 0x000fe20003f66270 */
[----:B------:R-:W-:Y:S01]  /*0c00*/  ULDC.64 UR4, c[0x0][0x218] ;  /* 0x0000860000047ab9 */ /* 0x000fe20000000a00 */
[----:B------:R-:W-:Y:S01]  /*0c10*/  ISETP.NE.AND P4, PT, R20, RZ, PT ;  /* 0x000000ff1400720c */ /* 0x000fe20003f85270 */
[----:B------:R-:W-:Y:S01]  /*0c20*/  ULDC.64 UR6, c[0x0][0x210] ;  /* 0x0000840000067ab9 */ /* 0x000fe20000000a00 */
[----:B------:R-:W3:Y:S01]  /*0c30*/  I2F.RP R3, R2 ;  /* 0x0000000200037306 */ /* 0x000ee20000209400 */
[----:B------:R-:W-:-:S02]  /*0c40*/  LOP3.LUT R46, R91, 0x7f, RZ, 0xc0, !PT ;  /* 0x0000007f5b2e7812 */ /* 0x000fc400078ec0ff */
[----:B------:R-:W-:Y:S02]  /*0c50*/  CS2R R54, SRZ ;  /* 0x0000000000367805 */ /* 0x000fe4000001ff00 */
[----:B------:R-:W-:Y:S02]  /*0c60*/  CS2R R56, SRZ ;  /* 0x0000000000387805 */ /* 0x000fe4000001ff00 */
[----:B------:R-:W-:Y:S02]  /*0c70*/  CS2R R58, SRZ ;  /* 0x00000000003a7805 */ /* 0x000fe4000001ff00 */
[----:B------:R-:W-:Y:S02]  /*0c80*/  CS2R R60, SRZ ;  /* 0x00000000003c7805 */ /* 0x000fe4000001ff00 */
[----:B------:R-:W-:Y:S02]  /*0c90*/  CS2R R62, SRZ ;  /* 0x00000000003e7805 */ /* 0x000fe4000001ff00 */
[----:B------:R-:W-:Y:S01]  /*0ca0*/  CS2R R64, SRZ ;  /* 0x0000000000407805 */ /* 0x000fe2000001ff00 */
[----:B-1----:R-:W1:Y:S01]  /*0cb0*/  MUFU.RCP R0, R0 ;  /* 0x0000000000007308 */ /* 0x002e620000001000 */
[----:B------:R-:W-:-:S07]  /*0cc0*/  CS2R R66, SRZ ;  /* 0x0000000000427805 */ /* 0x000fce000001ff00 */
[----:B---3--:R-:W3:Y:S01]  /*0cd0*/  MUFU.RCP R3, R3 ;  /* 0x0000000300037308 */ /* 0x008ee20000001000 */
[----:B-1----:R-:W-:Y:S01]  /*0ce0*/  VIADD R4, R0, 0xffffffe ;  /* 0x0ffffffe00047836 */ /* 0x002fe20000000000 */
[----:B------:R-:W-:-:S06]  /*0cf0*/  SHF.R.U32.HI R0, RZ, 0x7, R91 ;  /* 0x00000007ff007819 */ /* 0x000fcc000001165b */
[----:B------:R1:W4:Y:S01]  /*0d00*/  F2I.FTZ.U32.TRUNC.NTZ R5, R4 ;  /* 0x0000000400057305 */ /* 0x000322000021f000 */
[----:B---3--:R-:W-:Y:S01]  /*0d10*/  VIADD R6, R3, 0xffffffe ;  /* 0x0ffffffe03067836 */ /* 0x008fe20000000000 */
[----:B------:R-:W-:-:S06]  /*0d20*/  SGXT.U32 R3, R0, 0x2 ;  /* 0x000000020003781a */ /* 0x000fcc0000000000 */
[----:B------:R3:W2:Y:S01]  /*0d30*/  F2I.FTZ.U32.TRUNC.NTZ R7, R6 ;  /* 0x0000000600077305 */ /* 0x0006a2000021f000 */
[----:B-1----:R-:W-:Y:S01]  /*0d40*/  IMAD.MOV.U32 R4, RZ, RZ, RZ ;  /* 0x000000ffff047224 */ /* 0x002fe200078e00ff */
[----:B------:R-:W-:-:S04]  /*0d50*/  LOP3.LUT R3, R90, R3, RZ, 0xfc, !PT ;  /* 0x000000035a037212 */ /* 0x000fc800078efcff */
[C---:B------:R-:W-:Y:S01]  /*0d60*/  LOP3.LUT R14, R3.reuse, 0x7c, RZ, 0xfc, !PT ;  /* 0x0000007c030e7812 */ /* 0x040fe200078efcff */
[--C-:B----4-:R-:W-:Y:S01]  /*0d70*/  IMAD.MOV R10, RZ, RZ, -R5.reuse ;  /* 0x000000ffff0a7224 */ /* 0x110fe200078e0a05 */
[C---:B------:R-:W-:Y:S01]  /*0d80*/  LOP3.LUT R16, R3.reuse, 0x78, RZ, 0xfc, !PT ;  /* 0x0000007803107812 */ /* 0x040fe200078efcff */
[----:B---3--:R-:W-:Y:S01]  /*0d90*/  IMAD.MOV.U32 R6, RZ, RZ, RZ ;  /* 0x000000ffff067224 */ /* 0x008fe200078e00ff */
[----:B------:R-:W-:Y:S01]  /*0da0*/  IABS R0, R14 ;  /* 0x0000000e00007213 */ /* 0x000fe20000000000 */
[----:B------:R-:W-:Y:S01]  /*0db0*/  IMAD R13, R10, R11, RZ ;  /* 0x0000000b0a0d7224 */ /* 0x000fe200078e02ff */
[----:B------:R-:W-:Y:S02]  /*0dc0*/  ISETP.GE.AND P5, PT, R16, RZ, PT ;  /* 0x000000ff1000720c */ /* 0x000fe40003fa6270 */
[----:B------:R-:W-:Y:S01]  /*0dd0*/  LOP3.LUT R18, R3, 0x5c, RZ, 0xfc, !PT ;  /* 0x0000005c03127812 */ /* 0x000fe200078efcff */
[----:B------:R-:W-:Y:S01]  /*0de0*/  IMAD.HI.U32 R5, R5, R13, R4 ;  /* 0x0000000d05057227 */ /* 0x000fe200078e0004 */
[----:B------:R-:W-:-:S02]  /*0df0*/  LOP3.LUT R19, R3, 0x58, RZ, 0xfc, !PT ;  /* 0x0000005803137812 */ /* 0x000fc400078efcff */
[----:B0-----:R-:W-:Y:S01]  /*0e00*/  IABS R17, R18 ;  /* 0x0000001200117213 */ /* 0x001fe20000000000 */
[----:B--2---:R-:W-:Y:S01]  /*0e10*/  IMAD.MOV R13, RZ, RZ, -R7 ;  /* 0x000000ffff0d7224 */ /* 0x004fe200078e0a07 */
[----:B------:R-:W-:Y:S01]  /*0e20*/  LOP3.LUT R22, R3, 0x44, RZ, 0xfc, !PT ;  /* 0x0000004403167812 */ /* 0x000fe200078efcff */
[----:B------:R-:W-:Y:S01]  /*0e30*/  IMAD.HI.U32 R5, R5, R88, RZ ;  /* 0x0000005805057227 */ /* 0x000fe200078e00ff */
[----:B------:R-:W-:Y:S02]  /*0e40*/  LOP3.LUT R30, R3, 0x38, RZ, 0xfc, !PT ;  /* 0x00000038031e7812 */ /* 0x000fe400078efcff */
[----:B------:R-:W-:Y:S01]  /*0e50*/  IABS R27, R22 ;  /* 0x00000016001b7213 */ /* 0x000fe20000000000 */
[----:B------:R-:W-:Y:S01]  /*0e60*/  IMAD.MOV R5, RZ, RZ, -R5 ;  /* 0x000000ffff057224 */ /* 0x000fe200078e0a05 */
[----:B------:R-:W-:Y:S01]  /*0e70*/  IABS R29, R30 ;  /* 0x0000001e001d7213 */ /* 0x000fe20000000000 */
[----:B------:R-:W-:Y:S01]  /*0e80*/  IMAD R13, R13, R2, RZ ;  /* 0x000000020d0d7224 */ /* 0x000fe200078e02ff */
[----:B------:R-:W-:Y:S01]  /*0e90*/  LOP3.LUT R28, R3, 0x3c, RZ, 0xfc, !PT ;  /* 0x0000003c031c7812 */ /* 0x000fe200078efcff */
[----:B------:R-:W-:Y:S01]  /*0ea0*/  IMAD R88, R11, R5, R88 ;  /* 0x000000050b587224 */ /* 0x000fe200078e0258 */
[----:B------:R-:W-:Y:S01]  /*0eb0*/  SHF.R.U32.HI R5, RZ, 0x5, R91 ;  /* 0x00000005ff057819 */ /* 0x000fe2000001165b */
[----:B------:R-:W-:Y:S01]  /*0ec0*/  IMAD.HI.U32 R4, R7, R13, R6 ;  /* 0x0000000d07047227 */ /* 0x000fe200078e0006 */
[----:B------:R-:W-:-:S02]  /*0ed0*/  LOP3.LUT R6, R12, 0x70, RZ, 0xc0, !PT ;  /* 0x000000700c067812 */ /* 0x000fc400078ec0ff */
[----:B------:R-:W-:Y:S01]  /*0ee0*/  ISETP.GT.U32.AND P0, PT, R11, R88, PT ;  /* 0x000000580b00720c */ /* 0x000fe20003f04070 */
[----:B------:R-:W-:Y:S01]  /*0ef0*/  IMAD.MOV.U32 R7, RZ, RZ, R0 ;  /* 0x000000ffff077224 */ /* 0x000fe200078e0000 */
[----:B------:R-:W-:Y:S01]  /*0f00*/  IABS R12, R16 ;  /* 0x00000010000c7213 */ /* 0x000fe20000000000 */
[----:B------:R-:W-:Y:S01]  /*0f10*/  IMAD R90, R9, 0x80, R6 ;  /* 0x00000080095a7824 */ /* 0x000fe200078e0206 */
[----:B------:R-:W-:Y:S01]  /*0f20*/  R2UR UR24, R5 ;  /* 0x00000000051872ca */ /* 0x000fe200000e0000 */
[----:B------:R-:W-:Y:S01]  /*0f30*/  IMAD.HI.U32 R0, R4, R7, RZ ;  /* 0x0000000704007227 */ /* 0x000fe200078e00ff */
[----:B------:R-:W-:Y:S02]  /*0f40*/  SHF.R.S32.HI R5, RZ, 0x1f, R8 ;  /* 0x0000001fff057819 */ /* 0x000fe40000011408 */
[----:B------:R-:W-:Y:S01]  /*0f50*/  LOP3.LUT R16, R3, 0x60, RZ, 0xfc, !PT ;  /* 0x0000006003107812 */ /* 0x000fe200078efcff */
[----:B------:R-:W-:Y:S01]  /*0f60*/  IMAD.MOV R10, RZ, RZ, -R0 ;  /* 0x000000ffff0a7224 */ /* 0x000fe200078e0a00 */
[----:B------:R-:W-:Y:S01]  /*0f70*/  LEA.HI R0, R5, R8, RZ, 0x7 ;  /* 0x0000000805007211 */ /* 0x000fe200078f38ff */
[----:B------:R-:W-:Y:S01]  /*0f80*/  IMAD.MOV.U32 R9, RZ, RZ, R12 ;  /* 0x000000ffff097224 */ /* 0x000fe200078e000c */
[C---:B------:R-:W-:Y:S01]  /*0f90*/  LOP3.LUT R12, R3.reuse, 0x70, RZ, 0xfc, !PT ;  /* 0x00000070030c7812 */ /* 0x040fe200078efcff */
[----:B------:R-:W-:Y:S01]  /*0fa0*/  @!P0 IMAD.IADD R88, R88, 0x1, -R11 ;  /* 0x0000000158588824 */ /* 0x000fe200078e0a0b */
[----:B------:R-:W-:Y:S01]  /*0fb0*/  ISETP.GE.AND P0, PT, R14, RZ, PT ;  /* 0x000000ff0e00720c */ /* 0x000fe20003f06270 */
[----:B------:R-:W-:Y:S01]  /*0fc0*/  IMAD R5, R2, R10, R7 ;  /* 0x0000000a02057224 */ /* 0x000fe200078e0207 */
[----:B------:R-:W-:Y:S01]  /*0fd0*/  LOP3.LUT R10, R3, 0x74, RZ, 0xfc, !PT ;  /* 0x00000074030a7812 */ /* 0x000fe200078efcff */
[----:B------:R-:W-:Y:S01]  /*0fe0*/  IMAD.HI.U32 R6, R4, R9, RZ ;  /* 0x0000000904067227 */ /* 0x000fe200078e00ff */
[----:B------:R-:W-:Y:S01]  /*0ff0*/  ISETP.GT.U32.AND P1, PT, R11, R88, PT ;  /* 0x000000580b00720c */ /* 0x000fe20003f24070 */
[----:B------:R-:W-:Y:S01]  /*1000*/  STL [R1+0x69c], R90 ;  /* 0x00069c5a01007387 */ /* 0x000fe20000100800 */
[----:B------:R-:W-:Y:S01]  /*1010*/  ISETP.GT.U32.AND P2, PT, R2, R5, PT ;  /* 0x000000050200720c */ /* 0x000fe20003f44070 */
[----:B------:R-:W-:Y:S01]  /*1020*/  IMAD.MOV R6, RZ, RZ, -R6 ;  /* 0x000000ffff067224 */ /* 0x000fe200078e0a06 */
[----:B------:R-:W-:-:S02]  /*1030*/  IABS R15, R12 ;  /* 0x0000000c000f7213 */ /* 0x000fc40000000000 */
[----:B------:R-:W-:Y:S01]  /*1040*/  IABS R13, R10 ;  /* 0x0000000a000d7213 */ /* 0x000fe20000000000 */
[----:B------:R-:W-:Y:S01]  /*1050*/  IMAD R6, R2, R6, R9 ;  /* 0x0000000602067224 */ /* 0x000fe200078e0209 */
[C---:B------:R-:W-:Y:S01]  /*1060*/  LOP3.LUT R14, R3.reuse, 0x64, RZ, 0xfc, !PT ;  /* 0x00000064030e7812 */ /* 0x040fe200078efcff */
[----:B------:R-:W-:Y:S01]  /*1070*/  IMAD.HI.U32 R8, R4, R15, RZ ;  /* 0x0000000f04087227 */ /* 0x000fe200078e00ff */
[C---:B------:R-:W-:Y:S02]  /*1080*/  LOP3.LUT R32, R3.reuse, 0x34, RZ, 0xfc, !PT ;  /* 0x0000003403207812 */ /* 0x040fe400078efcff */
[----:B------:R-:W-:Y:S01]  /*1090*/  LOP3.LUT R36, R3, 0x24, RZ, 0xfc, !PT ;  /* 0x0000002403247812 */ /* 0x000fe200078efcff */
[----:B------:R-:W-:Y:S01]  /*10a0*/  @!P1 IMAD.IADD R88, R88, 0x1, -R11 ;  /* 0x0000000158589824 */ /* 0x000fe200078e0a0b */
[----:B------:R-:W-:Y:S01]  /*10b0*/  ISETP.GT.U32.AND P1, PT, R2, R6, PT ;  /* 0x000000060200720c */ /* 0x000fe20003f24070 */
[----:B------:R-:W-:Y:S01]  /*10c0*/  @!P2 IMAD.IADD R5, R5, 0x1, -R2 ;  /* 0x000000010505a824 */ /* 0x000fe200078e0a02 */
[----:B------:R-:W-:Y:S01]  /*10d0*/  ISETP.GE.AND P2, PT, R10, RZ, PT ;  /* 0x000000ff0a00720c */ /* 0x000fe20003f46270 */
[----:B------:R-:W-:Y:S01]  /*10e0*/  IMAD.HI.U32 R7, R4, R13, RZ ;  /* 0x0000000d04077227 */ /* 0x000fe200078e00ff */
[----:B------:R-:W-:-:S02]  /*10f0*/  LOP3.LUT R10, R3, 0x6c, RZ, 0xfc, !PT ;  /* 0x0000006c030a7812 */ /* 0x000fc400078efcff */
[C---:B------:R-:W-:Y:S01]  /*1100*/  ISETP.GT.U32.AND P6, PT, R2.reuse, R5, PT ;  /* 0x000000050200720c */ /* 0x040fe20003fc4070 */
[----:B------:R-:W-:Y:S01]  /*1110*/  IMAD.MOV R8, RZ, RZ, -R8 ;  /* 0x000000ffff087224 */ /* 0x000fe200078e0a08 */
[----:B------:R-:W-:Y:S01]  /*1120*/  IABS R11, R10 ;  /* 0x0000000a000b7213 */ /* 0x000fe20000000000 */
[----:B------:R-:W-:Y:S01]  /*1130*/  IMAD.MOV R7, RZ, RZ, -R7 ;  /* 0x000000ffff077224 */ /* 0x000fe200078e0a07 */
[----:B------:R-:W-:Y:S01]  /*1140*/  IABS R31, R32 ;  /* 0x00000020001f7213 */ /* 0x000fe20000000000 */
[----:B------:R-:W-:Y:S01]  /*1150*/  IMAD R8, R2, R8, R15 ;  /* 0x0000000802087224 */ /* 0x000fe200078e020f */
[----:B------:R-:W-:Y:S01]  /*1160*/  IABS R15, R14 ;  /* 0x0000000e000f7213 */ /* 0x000fe20000000000 */
[----:B------:R-:W-:Y:S01]  /*1170*/  @!P1 IMAD.IADD R6, R6, 0x1, -R2 ;  /* 0x0000000106069824 */ /* 0x000fe200078e0a02 */
[----:B------:R-:W-:Y:S01]  /*1180*/  IABS R35, R36 ;  /* 0x0000002400237213 */ /* 0x000fe20000000000 */
[----:B------:R-:W-:Y:S01]  /*1190*/  IMAD R7, R2, R7, R13 ;  /* 0x0000000702077224 */ /* 0x000fe200078e020d */
[----:B------:R-:W-:Y:S01]  /*11a0*/  LOP3.LUT R34, R3, 0x28, RZ, 0xfc, !PT ;  /* 0x0000002803227812 */ /* 0x000fe200078efcff */
[----:B------:R-:W-:Y:S01]  /*11b0*/  IMAD.HI.U32 R9, R4, R11, RZ ;  /* 0x0000000b04097227 */ /* 0x000fe200078e00ff */
[----:B------:R-:W-:-:S02]  /*11c0*/  ISETP.GT.U32.AND P1, PT, R2, R6, PT ;  /* 0x000000060200720c */ /* 0x000fc40003f24070 */
[----:B------:R-:W-:Y:S01]  /*11d0*/  IABS R33, R34 ;  /* 0x0000002200217213 */ /* 0x000fe20000000000 */
[----:B------:R-:W-:Y:S01]  /*11e0*/  @!P6 IMAD.IADD R5, R5, 0x1, -R2 ;  /* 0x000000010505e824 */ /* 0x000fe200078e0a02 */
[C---:B------:R-:W-:Y:S01]  /*11f0*/  ISETP.GT.U32.AND P6, PT, R2.reuse, R8, PT ;  /* 0x000000080200720c */ /* 0x040fe20003fc4070 */
[----:B------:R-:W-:Y:S01]  /*1200*/  @!P3 IMAD.MOV R88, RZ, RZ, -R88 ;  /* 0x000000ffff58b224 */ /* 0x000fe200078e0a58 */
[----:B------:R-:W-:Y:S01]  /*1210*/  @!P4 LOP3.LUT R88, RZ, R20, RZ, 0x33, !PT ;  /* 0x00000014ff58c212 */ /* 0x000fe200078e33ff */
[----:B------:R-:W-:Y:S01]  /*1220*/  IMAD.MOV R9, RZ, RZ, -R9 ;  /* 0x000000ffff097224 */ /* 0x000fe200078e0a09 */
[----:B------:R-:W-:Y:S01]  /*1230*/  ISETP.GT.U32.AND P4, PT, R2, R7, PT ;  /* 0x000000070200720c */ /* 0x000fe20003f84070 */
[----:B------:R-:W-:Y:S01]  /*1240*/  @!P0 IMAD.MOV R5, RZ, RZ, -R5 ;  /* 0x000000ffff058224 */ /* 0x000fe200078e0a05 */
[----:B------:R-:W-:Y:S01]  /*1250*/  ISETP.GE.AND P3, PT, R12, RZ, PT ;  /* 0x000000ff0c00720c */ /* 0x000fe20003f66270 */
[----:B------:R-:W-:Y:S01]  /*1260*/  IMAD R9, R2, R9, R11 ;  /* 0x0000000902097224 */ /* 0x000fe200078e020b */
[----:B------:R-:W-:Y:S01]  /*1270*/  LOP3.LUT R12, R3, 0x68, RZ, 0xfc, !PT ;  /* 0x00000068030c7812 */ /* 0x000fe200078efcff */
[----:B------:R-:W-:Y:S01]  /*1280*/  @!P1 IMAD.IADD R6, R6, 0x1, -R2 ;  /* 0x0000000106069824 */ /* 0x000fe200078e0a02 */
[----:B------:R-:W-:Y:S01]  /*1290*/  ISETP.GE.AND P0, PT, R10, RZ, PT ;  /* 0x000000ff0a00720c */ /* 0x000fe20003f06270 */
[----:B------:R-:W-:Y:S01]  /*12a0*/  IMAD.HI.U32 R11, R4, R15, RZ ;  /* 0x0000000f040b7227 */ /* 0x000fe200078e00ff */
[----:B------:R-:W-:-:S02]  /*12b0*/  IABS R13, R12 ;  /* 0x0000000c000d7213 */ /* 0x000fc40000000000 */
[----:B------:R-:W-:Y:S01]  /*12c0*/  ISETP.GE.AND P1, PT, R12, RZ, PT ;  /* 0x000000ff0c00720c */ /* 0x000fe20003f26270 */
[----:B------:R-:W-:Y:S01]  /*12d0*/  @!P6 IMAD.IADD R8, R8, 0x1, -R2 ;  /* 0x000000010808e824 */ /* 0x000fe200078e0a02 */
[----:B------:R-:W-:Y:S01]  /*12e0*/  LOP3.LUT R20, R3, 0x48, RZ, 0xfc, !PT ;  /* 0x0000004803147812 */ /* 0x000fe200078efcff */
[----:B------:R-:W-:Y:S01]  /*12f0*/  @!P5 IMAD.MOV R6, RZ, RZ, -R6 ;  /* 0x000000ffff06d224 */ /* 0x000fe200078e0a06 */
[----:B------:R-:W-:Y:S01]  /*1300*/  ISETP.GT.U32.AND P5, PT, R2, R9, PT ;  /* 0x000000090200720c */ /* 0x000fe20003fa4070 */
[----:B------:R-:W-:Y:S01]  /*1310*/  IMAD.HI.U32 R10, R4, R13, RZ ;  /* 0x0000000d040a7227 */ /* 0x000fe200078e00ff */
[C---:B------:R-:W-:Y:S02]  /*1320*/  ISETP.GT.U32.AND P6, PT, R2.reuse, R8, PT ;  /* 0x000000080200720c */ /* 0x040fe40003fc4070 */
[----:B------:R-:W-:Y:S01]  /*1330*/  IABS R25, R20 ;  /* 0x0000001400197213 */ /* 0x000fe20000000000 */
[----:B------:R-:W-:Y:S01]  /*1340*/  @!P4 IMAD.IADD R7, R7, 0x1, -R2 ;  /* 0x000000010707c824 */ /* 0x000fe200078e0a02 */
[C---:B------:R-:W-:Y:S01]  /*1350*/  LOP3.LUT R38, R3.reuse, 0x10, RZ, 0xfc, !PT ;  /* 0x0000001003267812 */ /* 0x040fe200078efcff */
[----:B------:R-:W-:Y:S01]  /*1360*/  IMAD.MOV R10, RZ, RZ, -R10 ;  /* 0x000000ffff0a7224 */ /* 0x000fe200078e0a0a */
[----:B------:R-:W-:Y:S01]  /*1370*/  LOP3.LUT R40, R3, 0xc, RZ, 0xfc, !PT ;  /* 0x0000000c03287812 */ /* 0x000fe200078efcff */
[----:B------:R-:W-:Y:S01]  /*1380*/  IMAD.MOV R12, RZ, RZ, -R11 ;  /* 0x000000ffff0c7224 */ /* 0x000fe200078e0a0b */
[C---:B------:R-:W-:Y:S01]  /*1390*/  ISETP.GT.U32.AND P4, PT, R2.reuse, R7, PT ;  /* 0x000000070200720c */ /* 0x040fe20003f84070 */
[C---:B------:R-:W-:Y:S01]  /*13a0*/  IMAD R11, R2.reuse, R10, R13 ;  /* 0x0000000a020b7224 */ /* 0x040fe200078e020d */
[----:B------:R-:W-:Y:S01]  /*13b0*/  IABS R13, R16 ;  /* 0x00000010000d7213 */ /* 0x000fe20000000000 */
[--C-:B------:R-:W-:Y:S01]  /*13c0*/  @!P5 IMAD.IADD R9, R9, 0x1, -R2.reuse ;  /* 0x000000010909d824 */ /* 0x100fe200078e0a02 */
[----:B------:R-:W-:Y:S01]  /*13d0*/  IABS R45, R38 ;  /* 0x00000026002d7213 */ /* 0x000fe20000000000 */
[C---:B------:R-:W-:Y:S01]  /*13e0*/  IMAD R10, R2.reuse, R12, R15 ;  /* 0x0000000c020a7224 */ /* 0x040fe200078e020f */
[----:B------:R-:W-:Y:S01]  /*13f0*/  IABS R53, R3 ;  /* 0x0000000300357213 */ /* 0x000fe20000000000 */
[----:B------:R-:W-:Y:S01]  /*1400*/  IMAD.MOV.U32 R15, RZ, RZ, R13 ;  /* 0x000000ffff0f7224 */ /* 0x000fe200078e000d */
[----:B------:R-:W-:Y:S01]  /*1410*/  ISETP.GT.U32.AND P5, PT, R2, R9, PT ;  /* 0x000000090200720c */ /* 0x000fe20003fa4070 */
[----:B------:R-:W-:Y:S01]  /*1420*/  @!P6 IMAD.IADD R8, R8, 0x1, -R2 ;  /* 0x000000010808e824 */ /* 0x000fe200078e0a02 */
[----:B------:R-:W-:Y:S01]  /*1430*/  ISETP.GT.U32.AND P6, PT, R2, R11, PT ;  /* 0x0000000b0200720c */ /* 0x000fe20003fc4070 */
[----:B------:R-:W-:Y:S01]  /*1440*/  IMAD.HI.U32 R12, R4, R15, RZ ;  /* 0x0000000f040c7227 */ /* 0x000fe200078e00ff */
[----:B------:R-:W-:-:S02]  /*1450*/  IABS R47, R40 ;  /* 0x00000028002f7213 */ /* 0x000fc40000000000 */
[----:B------:R-:W-:Y:S01]  /*1460*/  LOP3.LUT R42, R3, 0x8, RZ, 0xfc, !PT ;  /* 0x00000008032a7812 */ /* 0x000fe200078efcff */
[----:B------:R-:W-:Y:S01]  /*1470*/  @!P4 IMAD.IADD R7, R7, 0x1, -R2 ;  /* 0x000000010707c824 */ /* 0x000fe200078e0a02 */
[----:B------:R-:W-:Y:S01]  /*1480*/  ISETP.GE.AND P4, PT, R14, RZ, PT ;  /* 0x000000ff0e00720c */ /* 0x000fe20003f86270 */
[----:B------:R-:W-:Y:S01]  /*1490*/  IMAD.MOV R12, RZ, RZ, -R12 ;  /* 0x000000ffff0c7224 */ /* 0x000fe200078e0a0c */
[----:B------:R-:W-:Y:S01]  /*14a0*/  IABS R14, R19 ;  /* 0x00000013000e7213 */ /* 0x000fe20000000000 */
[----:B------:R-:W-:Y:S01]  /*14b0*/  @!P2 IMAD.MOV R7, RZ, RZ, -R7 ;  /* 0x000000ffff07a224 */ /* 0x000fe200078e0a07 */
[C---:B------:R-:W-:Y:S01]  /*14c0*/  ISETP.GT.U32.AND P2, PT, R2.reuse, R10, PT ;  /* 0x0000000a0200720c */ /* 0x040fe20003f44070 */
[C---:B------:R-:W-:Y:S01]  /*14d0*/  IMAD R12, R2.reuse, R12, R15 ;  /* 0x0000000c020c7224 */ /* 0x040fe200078e020f */
[----:B------:R-:W-:Y:S01]  /*14e0*/  LOP3.LUT R44, R3, 0x4, RZ, 0xfc, !PT ;  /* 0x00000004032c7812 */ /* 0x000fe200078efcff */
[--C-:B------:R-:W-:Y:S01]  /*14f0*/  @!P6 IMAD.IADD R11, R11, 0x1, -R2.reuse ;  /* 0x000000010b0be824 */ /* 0x100fe200078e0a02 */
[----:B------:R-:W-:Y:S01]  /*1500*/  IABS R49, R42 ;  /* 0x0000002a00317213 */ /* 0x000fe20000000000 */
[----:B------:R-:W-:Y:S01]  /*1510*/  @!P5 IMAD.IADD R9, R9, 0x1, -R2 ;  /* 0x000000010909d824 */ /* 0x000fe200078e0a02 */
[----:B------:R-:W-:Y:S01]  /*1520*/  ISETP.GT.U32.AND P5, PT, R2, R12, PT ;  /* 0x0000000c0200720c */ /* 0x000fe20003fa4070 */
[----:B------:R-:W-:Y:S01]  /*1530*/  IMAD.HI.U32 R13, R4, R17, RZ ;  /* 0x00000011040d7227 */ /* 0x000fe200078e00ff */
[----:B------:R-:W-:-:S02]  /*1540*/  ISETP.GT.U32.AND P6, PT, R2, R11, PT ;  /* 0x0000000b0200720c */ /* 0x000fc40003fc4070 */
[----:B------:R-:W-:Y:S01]  /*1550*/  IABS R51, R44 ;  /* 0x0000002c00337213 */ /* 0x000fe20000000000 */
[----:B------:R-:W-:Y:S01]  /*1560*/  IMAD.MOV.U32 R15, RZ, RZ, R14 ;  /* 0x000000ffff0f7224 */ /* 0x000fe200078e000e */
[----:B------:R-:W-:Y:S01]  /*1570*/  SHF.R.S32.HI R0, RZ, 0x7, R0 ;  /* 0x00000007ff007819 */ /* 0x000fe20000011400 */
[----:B------:R-:W-:Y:S02]  /*1580*/  @!P2 IMAD.IADD R10, R10, 0x1, -R2 ;  /* 0x000000010a0aa824 */ /* 0x000fe400078e0a02 */
[----:B------:R-:W-:Y:S02]  /*1590*/  IMAD.MOV R13, RZ, RZ, -R13 ;  /* 0x000000ffff0d7224 */ /* 0x000fe400078e0a0d */
[----:B------:R-:W-:Y:S01]  /*15a0*/  @!P3 IMAD.MOV R8, RZ, RZ, -R8 ;  /* 0x000000ffff08b224 */ /* 0x000fe200078e0a08 */
[C---:B------:R-:W-:Y:S01]  /*15b0*/  ISETP.GT.U32.AND P2, PT, R2.reuse, R10, PT ;  /* 0x0000000a0200720c */ /* 0x040fe20003f44070 */
[----:B------:R-:W-:Y:S01]  /*15c0*/  IMAD R13, R2, R13, R17 ;  /* 0x0000000d020d7224 */ /* 0x000fe200078e0211 */
[----:B------:R-:W-:Y:S01]  /*15d0*/  ISETP.GE.AND P3, PT, R16, RZ, PT ;  /* 0x000000ff1000720c */ /* 0x000fe20003f66270 */
[----:B------:R-:W-:Y:S01]  /*15e0*/  IMAD.HI.U32 R14, R4, R15, RZ ;  /* 0x0000000f040e7227 */ /* 0x000fe200078e00ff */
[----:B------:R-:W-:-:S03]  /*15f0*/  LOP3.LUT R16, R3, 0x54, RZ, 0xfc, !PT ;  /* 0x0000005403107812 */ /* 0x000fc600078efcff */
[----:B------:R-:W-:Y:S01]  /*1600*/  @!P5 IMAD.IADD R12, R12, 0x1, -R2 ;  /* 0x000000010c0cd824 */ /* 0x000fe200078e0a02 */
[----:B------:R-:W-:Y:S01]  /*1610*/  IABS R17, R16 ;  /* 0x0000001000117213 */ /* 0x000fe20000000000 */
[----:B------:R-:W-:Y:S02]  /*1620*/  IMAD.MOV R14, RZ, RZ, -R14 ;  /* 0x000000ffff0e7224 */ /* 0x000fe400078e0a0e */
[----:B------:R-:W-:Y:S01]  /*1630*/  @!P6 IMAD.IADD R11, R11, 0x1, -R2 ;  /* 0x000000010b0be824 */ /* 0x000fe200078e0a02 */
[C---:B------:R-:W-:Y:S01]  /*1640*/  ISETP.GT.U32.AND P6, PT, R2.reuse, R13, PT ;  /* 0x0000000d0200720c */ /* 0x040fe20003fc4070 */
[C---:B------:R-:W-:Y:S01]  /*1650*/  IMAD R14, R2.reuse, R14, R15 ;  /* 0x0000000e020e7224 */ /* 0x040fe200078e020f */
[----:B------:R-:W-:Y:S01]  /*1660*/  ISETP.GT.U32.AND P5, PT, R2, R12, PT ;  /* 0x0000000c0200720c */ /* 0x000fe20003fa4070 */
[----:B------:R-:W-:-:S04]  /*1670*/  IMAD.HI.U32 R15, R4, R17, RZ ;  /* 0x00000011040f7227 */ /* 0x000fc800078e00ff */
[--C-:B------:R-:W-:Y:S01]  /*1680*/  @!P2 IMAD.IADD R10, R10, 0x1, -R2.reuse ;  /* 0x000000010a0aa824 */ /* 0x100fe200078e0a02 */
[----:B------:R-:W-:Y:S01]  /*1690*/  ISETP.GT.U32.AND P2, PT, R2, R14, PT ;  /* 0x0000000e0200720c */ /* 0x000fe20003f44070 */
[----:B------:R-:W-:Y:S02]  /*16a0*/  IMAD.MOV R15, RZ, RZ, -R15 ;  /* 0x000000ffff0f7224 */ /* 0x000fe400078e0a0f */
[----:B------:R-:W-:Y:S01]  /*16b0*/  @!P0 IMAD.MOV R9, RZ, RZ, -R9 ;  /* 0x000000ffff098224 */ /* 0x000fe200078e0a09 */
[----:B------:R-:W-:Y:S01]  /*16c0*/  ISETP.GE.AND P0, PT, R18, RZ, PT ;  /* 0x000000ff1200720c */ /* 0x000fe20003f06270 */
[--C-:B------:R-:W-:Y:S01]  /*16d0*/  @!P6 IMAD.IADD R13, R13, 0x1, -R2.reuse ;  /* 0x000000010d0de824 */ /* 0x100fe200078e0a02 */
[----:B------:R-:W-:Y:S01]  /*16e0*/  LOP3.LUT R18, R3, 0x50, RZ, 0xfc, !PT ;  /* 0x0000005003127812 */ /* 0x000fe200078efcff */
[----:B------:R-:W-:Y:S01]  /*16f0*/  @!P5 IMAD.IADD R12, R12, 0x1, -R2 ;  /* 0x000000010c0cd824 */ /* 0x000fe200078e0a02 */
[----:B------:R-:W-:Y:S01]  /*1700*/  ISETP.GE.AND P6, PT, R16, RZ, PT ;  /* 0x000000ff1000720c */ /* 0x000fe20003fc6270 */
[----:B------:R-:W-:Y:S01]  /*1710*/  IMAD R15, R2, R15, R17 ;  /* 0x0000000f020f7224 */ /* 0x000fe200078e0211 */
[----:B------:R-:W-:Y:S01]  /*1720*/  ISETP.GE.AND P5, PT, R18, RZ, PT ;  /* 0x000000ff1200720c */ /* 0x000fe20003fa6270 */
[----:B------:R-:W-:Y:S01]  /*1730*/  @!P4 IMAD.MOV R10, RZ, RZ, -R10 ;  /* 0x000000ffff0ac224 */ /* 0x000fe200078e0a0a */
[C---:B------:R-:W-:Y:S01]  /*1740*/  ISETP.GT.U32.AND P4, PT, R2.reuse, R13, PT ;  /* 0x0000000d0200720c */ /* 0x040fe20003f84070 */
[----:B------:R-:W-:Y:S01]  /*1750*/  @!P3 IMAD.MOV R12, RZ, RZ, -R12 ;  /* 0x000000ffff0cb224 */ /* 0x000fe200078e0a0c */
[----:B------:R-:W-:Y:S01]  /*1760*/  ISETP.GT.U32.AND P3, PT, R2, R15, PT ;  /* 0x0000000f0200720c */ /* 0x000fe20003f64070 */
[----:B------:R-:W-:Y:S01]  /*1770*/  @!P1 IMAD.MOV R11, RZ, RZ, -R11 ;  /* 0x000000ffff0b9224 */ /* 0x000fe200078e0a0b */
[----:B------:R-:W-:Y:S01]  /*1780*/  ISETP.GE.AND P1, PT, R19, RZ, PT ;  /* 0x000000ff1300720c */ /* 0x000fe20003f26270 */
[----:B------:R-:W-:Y:S01]  /*1790*/  @!P2 IMAD.IADD R14, R14, 0x1, -R2 ;  /* 0x000000010e0ea824 */ /* 0x000fe200078e0a02 */
[----:B------:R-:W-:Y:S01]  /*17a0*/  IABS R19, R18 ;  /* 0x0000001200137213 */ /* 0x000fe20000000000 */
[----:B------:R-:W-:Y:S01]  /*17b0*/  IMAD.HI.U32 R18, R4, R25, RZ ;  /* 0x0000001904127227 */ /* 0x000fe200078e00ff */
[----:B------:R-:W-:-:S02]  /*17c0*/  LOP3.LUT R17, R3, 0x4c, RZ, 0xfc, !PT ;  /* 0x0000004c03117812 */ /* 0x000fc400078efcff */
[----:B------:R-:W-:Y:S01]  /*17d0*/  ISETP.GT.U32.AND P2, PT, R2, R14, PT ;  /* 0x0000000e0200720c */ /* 0x000fe20003f44070 */
[----:B------:R-:W-:Y:S01]  /*17e0*/  IMAD.HI.U32 R16, R4, R19, RZ ;  /* 0x0000001304107227 */ /* 0x000fe200078e00ff */
[----:B------:R-:W-:-:S03]  /*17f0*/  IABS R23, R17 ;  /* 0x0000001100177213 */ /* 0x000fc60000000000 */
[----:B------:R-:W-:Y:S02]  /*1800*/  IMAD.MOV R16, RZ, RZ, -R16 ;  /* 0x000000ffff107224 */ /* 0x000fe400078e0a10 */
[--C-:B------:R-:W-:Y:S01]  /*1810*/  @!P4 IMAD.IADD R13, R13, 0x1, -R2.reuse ;  /* 0x000000010d0dc824 */ /* 0x100fe200078e0a02 */
[----:B------:R-:W-:Y:S01]  /*1820*/  ISETP.GE.AND P4, PT, R17, RZ, PT ;  /* 0x000000ff1100720c */ /* 0x000fe20003f86270 */
[--C-:B------:R-:W-:Y:S01]  /*1830*/  @!P3 IMAD.IADD R15, R15, 0x1, -R2.reuse ;  /* 0x000000010f0fb824 */ /* 0x100fe200078e0a02 */
[----:B------:R-:W-:Y:S01]  /*1840*/  ISETP.GE.AND P3, PT, R20, RZ, PT ;  /* 0x000000ff1400720c */ /* 0x000fe20003f66270 */
[C---:B------:R-:W-:Y:S01]  /*1850*/  IMAD R16, R2.reuse, R16, R19 ;  /* 0x0000001002107224 */ /* 0x040fe200078e0213 */
[----:B------:R-:W-:Y:S01]  /*1860*/  LOP3.LUT R20, R3, 0x40, RZ, 0xfc, !PT ;  /* 0x0000004003147812 */ /* 0x000fe200078efcff */
[----:B------:R-:W-:Y:S01]  /*1870*/  @!P0 IMAD.MOV R13, RZ, RZ, -R13 ;  /* 0x000000ffff0d8224 */ /* 0x000fe200078e0a0d */
[----:B------:R-:W-:Y:S01]  /*1880*/  ISETP.GT.U32.AND P0, PT, R2, R15, PT ;  /* 0x0000000f0200720c */ /* 0x000fe20003f04070 */
[----:B------:R-:W-:Y:S01]  /*1890*/  @!P2 IMAD.IADD R14, R14, 0x1, -R2 ;  /* 0x000000010e0ea824 */ /* 0x000fe200078e0a02 */
[----:B------:R-:W-:Y:S01]  /*18a0*/  ISETP.GT.U32.AND P2, PT, R2, R16, PT ;  /* 0x000000100200720c */ /* 0x000fe20003f44070 */
[----:B------:R-:W-:-:S02]  /*18b0*/  IMAD.MOV R18, RZ, RZ, -R18 ;  /* 0x000000ffff127224 */ /* 0x000fc400078e0a12 */
[----:B------:R-:W-:-:S04]  /*18c0*/  IMAD.HI.U32 R17, R4, R23, RZ ;  /* 0x0000001704117227 */ /* 0x000fc800078e00ff */
[----:B------:R-:W-:Y:S01]  /*18d0*/  IMAD R18, R2, R18, R25 ;  /* 0x0000001202127224 */ /* 0x000fe200078e0219 */
[----:B------:R-:W-:Y:S01]  /*18e0*/  IABS R25, R20 ;  /* 0x0000001400197213 */ /* 0x000fe20000000000 */
[----:B------:R-:W-:Y:S02]  /*18f0*/  IMAD.MOV R17, RZ, RZ, -R17 ;  /* 0x000000ffff117224 */ /* 0x000fe400078e0a11 */
[--C-:B------:R-:W-:Y:S02]  /*1900*/  @!P0 IMAD.IADD R15, R15, 0x1, -R2.reuse ;  /* 0x000000010f0f8824 */ /* 0x100fe400078e0a02 */
[----:B------:R-:W-:Y:S02]  /*1910*/  @!P2 IMAD.IADD R16, R16, 0x1, -R2 ;  /* 0x000000011010a824 */ /* 0x000fe400078e0a02 */
[----:B------:R-:W-:Y:S01]  /*1920*/  @!P6 IMAD.MOV R15, RZ, RZ, -R15 ;  /* 0x000000ffff0fe224 */ /* 0x000fe200078e0a0f */
[C---:B------:R-:W-:Y:S01]  /*1930*/  ISETP.GT.U32.AND P6, PT, R2.reuse, R18, PT ;  /* 0x000000120200720c */ /* 0x040fe20003fc4070 */
[C---:B------:R-:W-:Y:S01]  /*1940*/  IMAD R17, R2.reuse, R17, R23 ;  /* 0x0000001102117224 */ /* 0x040fe200078e0217 */
[----:B------:R-:W-:Y:S01]  /*1950*/  ISETP.GT.U32.AND P2, PT, R2, R16, PT ;  /* 0x000000100200720c */ /* 0x000fe20003f44070 */
[----:B------:R-:W-:-:S03]  /*1960*/  IMAD.HI.U32 R19, R4, R27, RZ ;  /* 0x0000001b04137227 */ /* 0x000fc600078e00ff */
[----:B------:R-:W-:Y:S01]  /*1970*/  ISETP.GT.U32.AND P0, PT, R2, R17, PT ;  /* 0x000000110200720c */ /* 0x000fe20003f04070 */
[----:B------:R-:W-:Y:S02]  /*1980*/  IMAD.MOV R19, RZ, RZ, -R19 ;  /* 0x000000ffff137224 */ /* 0x000fe400078e0a13 */
[----:B------:R-:W-:-:S04]  /*1990*/  IMAD.HI.U32 R23, R4, R29, RZ ;  /* 0x0000001d04177227 */ /* 0x000fc800078e00ff */
[--C-:B------:R-:W-:Y:S02]  /*19a0*/  @!P6 IMAD.IADD R18, R18, 0x1, -R2.reuse ;  /* 0x000000011212e824 */ /* 0x100fe400078e0a02 */
[----:B------:R-:W-:Y:S01]  /*19b0*/  @!P2 IMAD.IADD R16, R16, 0x1, -R2 ;  /* 0x000000011010a824 */ /* 0x000fe200078e0a02 */
[----:B------:R-:W-:Y:S01]  /*19c0*/  ISETP.GE.AND P2, PT, R20, RZ, PT ;  /* 0x000000ff1400720c */ /* 0x000fe20003f46270 */
[----:B------:R-:W-:Y:S01]  /*19d0*/  IMAD.HI.U32 R20, R4, R25, RZ ;  /* 0x0000001904147227 */ /* 0x000fe200078e00ff */
[----:B------:R-:W-:-:S03]  /*19e0*/  ISETP.GT.U32.AND P6, PT, R2, R18, PT ;  /* 0x000000120200720c */ /* 0x000fc60003fc4070 */
[----:B------:R-:W-:Y:S02]  /*19f0*/  IMAD.MOV R20, RZ, RZ, -R20 ;  /* 0x000000ffff147224 */ /* 0x000fe400078e0a14 */
[--C-:B------:R-:W-:Y:S02]  /*1a00*/  @!P0 IMAD.IADD R17, R17, 0x1, -R2.reuse ;  /* 0x0000000111118824 */ /* 0x100fe400078e0a02 */
[C---:B------:R-:W-:Y:S02]  /*1a10*/  IMAD R20, R2.reuse, R20, R25 ;  /* 0x0000001402147224 */ /* 0x040fe400078e0219 */
[C---:B------:R-:W-:Y:S01]  /*1a20*/  IMAD R19, R2.reuse, R19, R27 ;  /* 0x0000001302137224 */ /* 0x040fe200078e021b */
[----:B------:R-:W-:Y:S01]  /*1a30*/  ISETP.GT.U32.AND P0, PT, R2, R17, PT ;  /* 0x000000110200720c */ /* 0x000fe20003f04070 */
[----:B------:R-:W-:Y:S01]  /*1a40*/  IMAD.MOV R26, RZ, RZ, -R23 ;  /* 0x000000ffff1a7224 */ /* 0x000fe200078e0a17 */
[----:B------:R-:W-:Y:S01]  /*1a50*/  IABS R27, R28 ;  /* 0x0000001c001b7213 */ /* 0x000fe20000000000 */
[----:B------:R-:W-:Y:S01]  /*1a60*/  @!P6 IMAD.IADD R18, R18, 0x1, -R2 ;  /* 0x000000011212e824 */ /* 0x000fe200078e0a02 */
[----:B------:R-:W-:Y:S01]  /*1a70*/  ISETP.GT.U32.AND P6, PT, R2, R20, PT ;  /* 0x000000140200720c */ /* 0x000fe20003fc4070 */
[----:B------:R-:W-:Y:S01]  /*1a80*/  @!P1 IMAD.MOV R14, RZ, RZ, -R14 ;  /* 0x000000ffff0e9224 */ /* 0x000fe200078e0a0e */
[----:B------:R-:W-:Y:S01]  /*1a90*/  ISETP.GE.AND P1, PT, R22, RZ, PT ;  /* 0x000000ff1600720c */ /* 0x000fe20003f26270 */
[----:B------:R-:W-:Y:S01]  /*1aa0*/  @!P5 IMAD.MOV R16, RZ, RZ, -R16 ;  /* 0x000000ffff10d224 */ /* 0x000fe200078e0a10 */
[C---:B------:R-:W-:Y:S01]  /*1ab0*/  ISETP.GT.U32.AND P5, PT, R2.reuse, R19, PT ;  /* 0x000000130200720c */ /* 0x040fe20003fa4070 */
[----:B------:R-:W-:Y:S01]  /*1ac0*/  IMAD R25, R2, R26, R29 ;  /* 0x0000001a02197224 */ /* 0x000fe200078e021d */
[----:B------:R-:W-:Y:S01]  /*1ad0*/  LOP3.LUT R26, R3, 0x30, RZ, 0xfc, !PT ;  /* 0x00000030031a7812 */ /* 0x000fe200078efcff */
[----:B------:R-:W-:-:S03]  /*1ae0*/  IMAD.HI.U32 R22, R4, R27, RZ ;  /* 0x0000001b04167227 */ /* 0x000fc600078e00ff */
[----:B------:R-:W-:Y:S01]  /*1af0*/  IABS R29, R26 ;  /* 0x0000001a001d7213 */ /* 0x000fe20000000000 */
[--C-:B------:R-:W-:Y:S01]  /*1b00*/  @!P0 IMAD.IADD R17, R17, 0x1, -R2.reuse ;  /* 0x0000000111118824 */ /* 0x100fe200078e0a02 */
[----:B------:R-:W-:Y:S01]  /*1b10*/  ISETP.GE.AND P0, PT, R28, RZ, PT ;  /* 0x000000ff1c00720c */ /* 0x000fe20003f06270 */
[----:B------:R-:W-:Y:S01]  /*1b20*/  @!P6 IMAD.IADD R20, R20, 0x1, -R2 ;  /* 0x000000011414e824 */ /* 0x000fe200078e0a02 */
[----:B------:R-:W-:Y:S01]  /*1b30*/  LOP3.LUT R28, R3, 0x2c, RZ, 0xfc, !PT ;  /* 0x0000002c031c7812 */ /* 0x000fe200078efcff */
[----:B------:R-:W-:Y:S02]  /*1b40*/  IMAD.MOV R22, RZ, RZ, -R22 ;  /* 0x000000ffff167224 */ /* 0x000fe400078e0a16 */
[----:B------:R-:W-:Y:S01]  /*1b50*/  @!P4 IMAD.MOV R17, RZ, RZ, -R17 ;  /* 0x000000ffff11c224 */ /* 0x000fe200078e0a11 */
[C---:B------:R-:W-:Y:S01]  /*1b60*/  ISETP.GT.U32.AND P4, PT, R2.reuse, R20, PT ;  /* 0x000000140200720c */ /* 0x040fe20003f84070 */
[----:B------:R-:W-:Y:S02]  /*1b70*/  IMAD R23, R2, R22, R27 ;  /* 0x0000001602177224 */ /* 0x000fe400078e021b */
[----:B------:R-:W-:-:S04]  /*1b80*/  IMAD.HI.U32 R22, R4, R29, RZ ;  /* 0x0000001d04167227 */ /* 0x000fc800078e00ff */
[----:B------:R-:W-:Y:S01]  /*1b90*/  @!P5 IMAD.IADD R19, R19, 0x1, -R2 ;  /* 0x000000011313d824 */ /* 0x000fe200078e0a02 */
[----:B------:R-:W-:Y:S01]  /*1ba0*/  ISETP.GT.U32.AND P5, PT, R2, R23, PT ;  /* 0x000000170200720c */ /* 0x000fe20003fa4070 */
[----:B------:R-:W-:Y:S02]  /*1bb0*/  IMAD.MOV R22, RZ, RZ, -R22 ;  /* 0x000000ffff167224 */ /* 0x000fe400078e0a16 */
[----:B------:R-:W-:Y:S01]  /*1bc0*/  IMAD.HI.U32 R24, R4, R31, RZ ;  /* 0x0000001f04187227 */ /* 0x000fe200078e00ff */
[----:B------:R-:W-:-:S03]  /*1bd0*/  ISETP.GT.U32.AND P6, PT, R2, R19, PT ;  /* 0x000000130200720c */ /* 0x000fc60003fc4070 */
[----:B------:R-:W-:Y:S02]  /*1be0*/  IMAD R29, R2, R22, R29 ;  /* 0x00000016021d7224 */ /* 0x000fe400078e021d */
[----:B------:R-:W-:Y:S02]  /*1bf0*/  IMAD.MOV R24, RZ, RZ, -R24 ;  /* 0x000000ffff187224 */ /* 0x000fe400078e0a18 */
[--C-:B------:R-:W-:Y:S01]  /*1c00*/  @!P4 IMAD.IADD R20, R20, 0x1, -R2.reuse ;  /* 0x000000011414c824 */ /* 0x100fe200078e0a02 */
[C---:B------:R-:W-:Y:S01]  /*1c10*/  ISETP.GT.U32.AND P4, PT, R2.reuse, R29, PT ;  /* 0x0000001d0200720c */ /* 0x040fe20003f84070 */
[C---:B------:R-:W-:Y:S01]  /*1c20*/  IMAD R27, R2.reuse, R24, R31 ;  /* 0x00000018021b7224 */ /* 0x040fe200078e021f */
[----:B------:R-:W-:Y:S01]  /*1c30*/  IABS R31, R28 ;  /* 0x0000001c001f7213 */ /* 0x000fe20000000000 */
[----:B------:R-:W-:Y:S02]  /*1c40*/  @!P5 IMAD.IADD R23, R23, 0x1, -R2 ;  /* 0x000000011717d824 */ /* 0x000fe400078e0a02 */
[----:B------:R-:W-:Y:S01]  /*1c50*/  @!P3 IMAD.MOV R18, RZ, RZ, -R18 ;  /* 0x000000ffff12b224 */ /* 0x000fe200078e0a12 */
[----:B------:R-:W-:Y:S01]  /*1c60*/  ISETP.GT.U32.AND P3, PT, R2, R25, PT ;  /* 0x000000190200720c */ /* 0x000fe20003f64070 */
[----:B------:R-:W-:Y:S01]  /*1c70*/  IMAD.HI.U32 R24, R4, R31, RZ ;  /* 0x0000001f04187227 */ /* 0x000fe200078e00ff */
[----:B------:R-:W-:-:S03]  /*1c80*/  ISETP.GT.U32.AND P5, PT, R2, R23, PT ;  /* 0x000000170200720c */ /* 0x000fc60003fa4070 */
[----:B------:R-:W-:Y:S02]  /*1c90*/  IMAD.MOV R24, RZ, RZ, -R24 ;  /* 0x000000ffff187224 */ /* 0x000fe400078e0a18 */
[----:B------:R-:W-:Y:S02]  /*1ca0*/  @!P4 IMAD.IADD R29, R29, 0x1, -R2 ;  /* 0x000000011d1dc824 */ /* 0x000fe400078e0a02 */
[C---:B------:R-:W-:Y:S02]  /*1cb0*/  IMAD R31, R2.reuse, R24, R31 ;  /* 0x00000018021f7224 */ /* 0x040fe400078e021f */
[----:B------:R-:W-:Y:S01]  /*1cc0*/  @!P2 IMAD.MOV R20, RZ, RZ, -R20 ;  /* 0x000000ffff14a224 */ /* 0x000fe200078e0a14 */
[C---:B------:R-:W-:Y:S01]  /*1cd0*/  ISETP.GT.U32.AND P2, PT, R2.reuse, R29, PT ;  /* 0x0000001d0200720c */ /* 0x040fe20003f44070 */
[----:B------:R-:W-:Y:S01]  /*1ce0*/  @!P3 IMAD.IADD R25, R25, 0x1, -R2 ;  /* 0x000000011919b824 */ /* 0x000fe200078e0a02 */
[----:B------:R-:W-:Y:S01]  /*1cf0*/  ISETP.GT.U32.AND P3, PT, R2, R31, PT ;  /* 0x0000001f0200720c */ /* 0x000fe20003f64070 */
[----:B------:R-:W-:-:S03]  /*1d00*/  IMAD.HI.U32 R24, R4, R35, RZ ;  /* 0x0000002304187227 */ /* 0x000fc600078e00ff */
[C---:B------:R-:W-:Y:S01]  /*1d10*/  ISETP.GT.U32.AND P4, PT, R2.reuse, R25, PT ;  /* 0x000000190200720c */ /* 0x040fe20003f84070 */
[--C-:B------:R-:W-:Y:S01]  /*1d20*/  @!P6 IMAD.IADD R19, R19, 0x1, -R2.reuse ;  /* 0x000000011313e824 */ /* 0x100fe200078e0a02 */
[----:B------:R-:W-:Y:S01]  /*1d30*/  ISETP.GT.U32.AND P6, PT, R2, R27, PT ;  /* 0x0000001b0200720c */ /* 0x000fe20003fc4070 */
[----:B------:R-:W-:Y:S01]  /*1d40*/  @!P5 IMAD.IADD R23, R23, 0x1, -R2 ;  /* 0x000000011717d824 */ /* 0x000fe200078e0a02 */
[----:B------:R-:W-:Y:S01]  /*1d50*/  ISETP.GE.AND P5, PT, R30, RZ, PT ;  /* 0x000000ff1e00720c */ /* 0x000fe20003fa6270 */
[----:B------:R-:W-:Y:S01]  /*1d60*/  IMAD.MOV R24, RZ, RZ, -R24 ;  /* 0x000000ffff187224 */ /* 0x000fe200078e0a18 */
[----:B------:R-:W-:Y:S01]  /*1d70*/  LOP3.LUT R30, R3, 0x20, RZ, 0xfc, !PT ;  /* 0x00000020031e7812 */ /* 0x000fe200078efcff */
[----:B------:R-:W-:-:S03]  /*1d80*/  IMAD.HI.U32 R22, R4, R33, RZ ;  /* 0x0000002104167227 */ /* 0x000fc600078e00ff */
[----:B------:R-:W-:Y:S01]  /*1d90*/  IABS R37, R30 ;  /* 0x0000001e00257213 */ /* 0x000fe20000000000 */
[C---:B------:R-:W-:Y:S02]  /*1da0*/  IMAD R35, R2.reuse, R24, R35 ;  /* 0x0000001802237224 */ /* 0x040fe400078e0223 */
[----:B------:R-:W-:Y:S02]  /*1db0*/  IMAD.MOV R22, RZ, RZ, -R22 ;  /* 0x000000ffff167224 */ /* 0x000fe400078e0a16 */
[--C-:B------:R-:W-:Y:S01]  /*1dc0*/  @!P2 IMAD.IADD R29, R29, 0x1, -R2.reuse ;  /* 0x000000011d1da824 */ /* 0x100fe200078e0a02 */
[C---:B------:R-:W-:Y:S01]  /*1dd0*/  ISETP.GT.U32.AND P2, PT, R2.reuse, R35, PT ;  /* 0x000000230200720c */ /* 0x040fe20003f44070 */
[----:B------:R-:W-:Y:S02]  /*1de0*/  @!P3 IMAD.IADD R31, R31, 0x1, -R2 ;  /* 0x000000011f1fb824 */ /* 0x000fe400078e0a02 */
[----:B------:R-:W-:Y:S02]  /*1df0*/  IMAD R33, R2, R22, R33 ;  /* 0x0000001602217224 */ /* 0x000fe400078e0221 */
[----:B------:R-:W-:Y:S01]  /*1e00*/  IMAD.HI.U32 R22, R4, R37, RZ ;  /* 0x0000002504167227 */ /* 0x000fe200078e00ff */
[----:B------:R-:W-:-:S03]  /*1e10*/  ISETP.GT.U32.AND P3, PT, R2, R31, PT ;  /* 0x0000001f0200720c */ /* 0x000fc60003f64070 */
[----:B------:R-:W-:Y:S01]  /*1e20*/  @!P6 IMAD.IADD R27, R27, 0x1, -R2 ;  /* 0x000000011b1be824 */ /* 0x000fe200078e0a02 */
[----:B------:R-:W-:Y:S01]  /*1e30*/  ISETP.GE.AND P6, PT, R32, RZ, PT ;  /* 0x000000ff2000720c */ /* 0x000fe20003fc6270 */
[----:B------:R-:W-:Y:S01]  /*1e40*/  IMAD.MOV R24, RZ, RZ, -R22 ;  /* 0x000000ffff187224 */ /* 0x000fe200078e0a16 */
[----:B------:R-:W-:Y:S01]  /*1e50*/  LOP3.LUT R32, R3, 0x1c, RZ, 0xfc, !PT ;  /* 0x0000001c03207812 */ /* 0x000fe200078efcff */
[--C-:B------:R-:W-:Y:S02]  /*1e60*/  @!P2 IMAD.IADD R35, R35, 0x1, -R2.reuse ;  /* 0x000000012323a824 */ /* 0x100fe400078e0a02 */
[C---:B------:R-:W-:Y:S01]  /*1e70*/  IMAD R37, R2.reuse, R24, R37 ;  /* 0x0000001802257224 */ /* 0x040fe200078e0225 */
[----:B------:R-:W-:Y:S01]  /*1e80*/  IABS R39, R32 ;  /* 0x0000002000277213 */ /* 0x000fe20000000000 */
[--C-:B------:R-:W-:Y:S01]  /*1e90*/  @!P4 IMAD.IADD R25, R25, 0x1, -R2.reuse ;  /* 0x000000011919c824 */ /* 0x100fe200078e0a02 */
[C---:B------:R-:W-:Y:S01]  /*1ea0*/  ISETP.GT.U32.AND P4, PT, R2.reuse, R33, PT ;  /* 0x000000210200720c */ /* 0x040fe20003f84070 */
[----:B------:R-:W-:Y:S01]  /*1eb0*/  @!P3 IMAD.IADD R31, R31, 0x1, -R2 ;  /* 0x000000011f1fb824 */ /* 0x000fe200078e0a02 */
[----:B------:R-:W-:Y:S01]  /*1ec0*/  ISETP.GT.U32.AND P2, PT, R2, R37, PT ;  /* 0x000000250200720c */ /* 0x000fe20003f44070 */
[----:B------:R-:W-:Y:S01]  /*1ed0*/  IMAD.HI.U32 R22, R4, R39, RZ ;  /* 0x0000002704167227 */ /* 0x000fe200078e00ff */
[----:B------:R-:W-:-:S02]  /*1ee0*/  ISETP.GE.AND P3, PT, R28, RZ, PT ;  /* 0x000000ff1c00720c */ /* 0x000fc40003f66270 */
[----:B------:R-:W-:Y:S01]  /*1ef0*/  LOP3.LUT R28, R3, 0x18, RZ, 0xfc, !PT ;  /* 0x00000018031c7812 */ /* 0x000fe200078efcff */
[----:B------:R-:W-:Y:S02]  /*1f00*/  IMAD.MOV R22, RZ, RZ, -R22 ;  /* 0x000000ffff167224 */ /* 0x000fe400078e0a16 */
[----:B------:R-:W-:Y:S01]  /*1f10*/  @!P1 IMAD.MOV R19, RZ, RZ, -R19 ;  /* 0x000000ffff139224 */ /* 0x000fe200078e0a13 */
[----:B------:R-:W-:Y:S01]  /*1f20*/  IABS R41, R28 ;  /* 0x0000001c00297213 */ /* 0x000fe20000000000 */
[C---:B------:R-:W-:Y:S01]  /*1f30*/  IMAD R39, R2.reuse, R22, R39 ;  /* 0x0000001602277224 */ /* 0x040fe200078e0227 */
[----:B------:R-:W-:Y:S01]  /*1f40*/  ISETP.GT.U32.AND P1, PT, R2, R27, PT ;  /* 0x0000001b0200720c */ /* 0x000fe20003f24070 */
[--C-:B------:R-:W-:Y:S01]  /*1f50*/  @!P4 IMAD.IADD R33, R33, 0x1, -R2.reuse ;  /* 0x000000012121c824 */ /* 0x100fe200078e0a02 */
[----:B------:R-:W-:Y:S01]  /*1f60*/  ISETP.GE.AND P4, PT, R34, RZ, PT ;  /* 0x000000ff2200720c */ /* 0x000fe20003f86270 */
[----:B------:R-:W-:Y:S01]  /*1f70*/  @!P2 IMAD.IADD R37, R37, 0x1, -R2 ;  /* 0x000000012525a824 */ /* 0x000fe200078e0a02 */
[----:B------:R-:W-:Y:S01]  /*1f80*/  ISETP.GT.U32.AND P2, PT, R2, R39, PT ;  /* 0x000000270200720c */ /* 0x000fe20003f44070 */
[----:B------:R-:W-:Y:S01]  /*1f90*/  IMAD.HI.U32 R22, R4, R41, RZ ;  /* 0x0000002904167227 */ /* 0x000fe200078e00ff */
[----:B------:R-:W-:-:S03]  /*1fa0*/  LOP3.LUT R34, R3, 0x14, RZ, 0xfc, !PT ;  /* 0x0000001403227812 */ /* 0x000fc600078efcff */
[----:B------:R-:W-:Y:S01]  /*1fb0*/  IMAD.MOV R22, RZ, RZ, -R22 ;  /* 0x000000ffff167224 */ /* 0x000fe200078e0a16 */
[----:B------:R-:W-:Y:S01]  /*1fc0*/  IABS R43, R34 ;  /* 0x00000022002b7213 */ /* 0x000fe20000000000 */
[----:B------:R-:W-:Y:S01]  /*1fd0*/  @!P5 IMAD.MOV R25, RZ, RZ, -R25 ;  /* 0x000000ffff19d224 */ /* 0x000fe200078e0a19 */
[C---:B------:R-:W-:Y:S01]  /*1fe0*/  ISETP.GT.U32.AND P5, PT, R2.reuse, R37, PT ;  /* 0x000000250200720c */ /* 0x040fe20003fa4070 */
[----:B------:R-:W-:Y:S02]  /*1ff0*/  IMAD R41, R2, R22, R41 ;  /* 0x0000001602297224 */ /* 0x000fe400078e0229 */
[----:B------:R-:W-:-:S04]  /*2000*/  IMAD.HI.U32 R22, R4, R45, RZ ;  /* 0x0000002d04167227 */ /* 0x000fc800078e00ff */
[----:B------:R-:W-:Y:S01]  /*2010*/  @!P2 IMAD.IADD R39, R39, 0x1, -R2 ;  /* 0x000000012727a824 */ /* 0x000fe200078e0a02 */
[----:B------:R-:W-:Y:S01]  /*2020*/  ISETP.GT.U32.AND P2, PT, R2, R41, PT ;  /* 0x000000290200720c */ /* 0x000fe20003f44070 */
[----:B------:R-:W-:-:S04]  /*2030*/  IMAD.HI.U32 R24, R4, R43, RZ ;  /* 0x0000002b04187227 */ /* 0x000fc800078e00ff */
[----:B------:R-:W-:Y:S02]  /*2040*/  IMAD.MOV R22, RZ, RZ, -R22 ;  /* 0x000000ffff167224 */ /* 0x000fe400078e0a16 */
[----:B------:R-:W-:Y:S02]  /*2050*/  IMAD.MOV R24, RZ, RZ, -R24 ;  /* 0x000000ffff187224 */ /* 0x000fe400078e0a18 */
[----:B------:R-:W-:Y:S02]  /*2060*/  IMAD R45, R2, R22, R45 ;  /* 0x00000016022d7224 */ /* 0x000fe400078e022d */
[----:B------:R-:W-:-:S04]  /*2070*/  IMAD.HI.U32 R22, R4, R53, RZ ;  /* 0x0000003504167227 */ /* 0x000fc800078e00ff */
[--C-:B------:R-:W-:Y:S01]  /*2080*/  @!P2 IMAD.IADD R41, R41, 0x1, -R2.reuse ;  /* 0x000000012929a824 */ /* 0x100fe200078e0a02 */
[----:B------:R-:W-:Y:S01]  /*2090*/  ISETP.GT.U32.AND P2, PT, R2, R35, PT ;  /* 0x000000230200720c */ /* 0x000fe20003f44070 */
[----:B------:R-:W-:Y:S01]  /*20a0*/  @!P1 IMAD.IADD R27, R27, 0x1, -R2 ;  /* 0x000000011b1b9824 */ /* 0x000fe200078e0a02 */
[----:B------:R-:W-:Y:S01]  /*20b0*/  ISETP.GE.AND P1, PT, R26, RZ, PT ;  /* 0x000000ff1a00720c */ /* 0x000fe20003f26270 */
[C---:B------:R-:W-:Y:S02]  /*20c0*/  IMAD R43, R2.reuse, R24, R43 ;  /* 0x00000018022b7224 */ /* 0x040fe400078e022b */
[----:B------:R-:W-:Y:S01]  /*20d0*/  @!P0 IMAD.MOV R23, RZ, RZ, -R23 ;  /* 0x000000ffff178224 */ /* 0x000fe200078e0a17 */
[----:B------:R-:W-:Y:S01]  /*20e0*/  ISETP.GT.U32.AND P0, PT, R2, R33, PT ;  /* 0x000000210200720c */ /* 0x000fe20003f04070 */
[----:B------:R-:W-:-:S04]  /*20f0*/  IMAD.HI.U32 R24, R4, R47, RZ ;  /* 0x0000002f04187227 */ /* 0x000fc800078e00ff */
[----:B------:R-:W-:Y:S02]  /*2100*/  IMAD.MOV R22, RZ, RZ, -R22 ;  /* 0x000000ffff167224 */ /* 0x000fe400078e0a16 */
[----:B------:R-:W-:Y:S02]  /*2110*/  IMAD.MOV R24, RZ, RZ, -R24 ;  /* 0x000000ffff187224 */ /* 0x000fe400078e0a18 */
[C---:B------:R-:W-:Y:S02]  /*2120*/  IMAD R53, R2.reuse, R22, R53 ;  /* 0x0000001602357224 */ /* 0x040fe400078e0235 */
[C---:B------:R-:W-:Y:S02]  /*2130*/  IMAD R47, R2.reuse, R24, R47 ;  /* 0x00000018022f7224 */ /* 0x040fe400078e022f */
[----:B------:R-:W-:Y:S01]  /*2140*/  @!P5 IMAD.IADD R37, R37, 0x1, -R2 ;  /* 0x000000012525d824 */ /* 0x000fe200078e0a02 */
[----:B------:R-:W-:Y:S01]  /*2150*/  ISETP.GT.U32.AND P5, PT, R2, R53, PT ;  /* 0x000000350200720c */ /* 0x000fe20003fa4070 */
[----:B------:R-:W-:-:S04]  /*2160*/  IMAD.HI.U32 R26, R4, R49, RZ ;  /* 0x00000031041a7227 */ /* 0x000fc800078e00ff */
[----:B------:R-:W-:Y:S01]  /*2170*/  @!P6 IMAD.MOV R27, RZ, RZ, -R27 ;  /* 0x000000ffff1be224 */ /* 0x000fe200078e0a1b */
[----:B------:R-:W-:Y:S01]  /*2180*/  ISETP.GT.U32.AND P6, PT, R2, R39, PT ;  /* 0x000000270200720c */ /* 0x000fe20003fc4070 */
[----:B------:R-:W-:-:S04]  /*2190*/  IMAD.HI.U32 R4, R4, R51, RZ ;  /* 0x0000003304047227 */ /* 0x000fc800078e00ff */
[----:B------:R-:W-:Y:S01]  /*21a0*/  @!P3 IMAD.MOV R31, RZ, RZ, -R31 ;  /* 0x000000ffff1fb224 */ /* 0x000fe200078e0a1f */
[C---:B------:R-:W-:Y:S01]  /*21b0*/  ISETP.GT.U32.AND P3, PT, R2.reuse, R43, PT ;  /* 0x0000002b0200720c */ /* 0x040fe20003f64070 */
[--C-:B------:R-:W-:Y:S01]  /*21c0*/  @!P2 IMAD.IADD R35, R35, 0x1, -R2.reuse ;  /* 0x000000012323a824 */ /* 0x100fe200078e0a02 */
[C---:B------:R-:W-:Y:S01]  /*21d0*/  ISETP.GT.U32.AND P2, PT, R2.reuse, R47, PT ;  /* 0x0000002f0200720c */ /* 0x040fe20003f44070 */
[----:B------:R-:W-:Y:S01]  /*21e0*/  @!P1 IMAD.MOV R29, RZ, RZ, -R29 ;  /* 0x000000ffff1d9224 */ /* 0x000fe200078e0a1d */
[C---:B------:R-:W-:Y:S01]  /*21f0*/  ISETP.GT.U32.AND P1, PT, R2.reuse, R41, PT ;  /* 0x000000290200720c */ /* 0x040fe20003f24070 */
[----:B------:R-:W-:Y:S01]  /*2200*/  @!P0 IMAD.IADD R33, R33, 0x1, -R2 ;  /* 0x0000000121218824 */ /* 0x000fe200078e0a02 */
[----:B------:R-:W-:Y:S01]  /*2210*/  ISETP.GT.U32.AND P0, PT, R2, R45, PT ;  /* 0x0000002d0200720c */ /* 0x000fe20003f04070 */
[----:B------:R-:W-:Y:S02]  /*2220*/  IMAD.MOV R4, RZ, RZ, -R4 ;  /* 0x000000ffff047224 */ /* 0x000fe400078e0a04 */
[----:B------:R-:W-:-:S02]  /*2230*/  IMAD.MOV R26, RZ, RZ, -R26 ;  /* 0x000000ffff1a7224 */ /* 0x000fc400078e0a1a */
[C---:B------:R-:W-:Y:S02]  /*2240*/  IMAD R51, R2.reuse, R4, R51 ;  /* 0x0000000402337224 */ /* 0x040fe400078e0233 */
[C---:B------:R-:W-:Y:S02]  /*2250*/  IMAD R49, R2.reuse, R26, R49 ;  /* 0x0000001a02317224 */ /* 0x040fe400078e0231 */
[--C-:B------:R-:W-:Y:S01]  /*2260*/  @!P5 IMAD.IADD R53, R53, 0x1, -R2.reuse ;  /* 0x000000013535d824 */ /* 0x100fe200078e0a02 */
[C---:B------:R-:W-:Y:S01]  /*2270*/  ISETP.GT.U32.AND P5, PT, R2.reuse, R51, PT ;  /* 0x000000330200720c */ /* 0x040fe20003fa4070 */
[--C-:B------:R-:W-:Y:S01]  /*2280*/  @!P6 IMAD.IADD R39, R39, 0x1, -R2.reuse ;  /* 0x000000012727e824 */ /* 0x100fe200078e0a02 */
[----:B------:R-:W-:Y:S01]  /*2290*/  ISETP.GT.U32.AND P6, PT, R2, R49, PT ;  /* 0x000000310200720c */ /* 0x000fe20003fc4070 */
[--C-:B------:R-:W-:Y:S01]  /*22a0*/  @!P3 IMAD.IADD R43, R43, 0x1, -R2.reuse ;  /* 0x000000012b2bb824 */ /* 0x100fe200078e0a02 */
[----:B------:R-:W-:Y:S01]  /*22b0*/  ISETP.GE.AND P3, PT, R30, RZ, PT ;  /* 0x000000ff1e00720c */ /* 0x000fe20003f66270 */
[--C-:B------:R-:W-:Y:S01]  /*22c0*/  @!P2 IMAD.IADD R47, R47, 0x1, -R2.reuse ;  /* 0x000000012f2fa824 */ /* 0x100fe200078e0a02 */
[----:B------:R-:W-:Y:S01]  /*22d0*/  ISETP.GE.AND P2, PT, R28, RZ, PT ;  /* 0x000000ff1c00720c */ /* 0x000fe20003f46270 */
[--C-:B------:R-:W-:Y:S01]  /*22e0*/  @!P1 IMAD.IADD R41, R41, 0x1, -R2.reuse ;  /* 0x0000000129299824 */ /* 0x100fe200078e0a02 */
[----:B------:R-:W-:Y:S01]  /*22f0*/  ISETP.GE.AND P1, PT, R36, RZ, PT ;  /* 0x000000ff2400720c */ /* 0x000fe20003f26270 */
[--C-:B------:R-:W-:Y:S01]  /*2300*/  @!P0 IMAD.IADD R45, R45, 0x1, -R2.reuse ;  /* 0x000000012d2d8824 */ /* 0x100fe200078e0a02 */
[----:B------:R-:W-:Y:S01]  /*2310*/  ISETP.GE.AND P0, PT, R32, RZ, PT ;  /* 0x000000ff2000720c */ /* 0x000fe20003f06270 */
[----:B------:R-:W-:Y:S01]  /*2320*/  @!P4 IMAD.MOV R33, RZ, RZ, -R33 ;  /* 0x000000ffff21c224 */ /* 0x000fe200078e0a21 */
[C---:B------:R-:W-:Y:S01]  /*2330*/  ISETP.GT.U32.AND P4, PT, R2.reuse, R43, PT ;  /* 0x0000002b0200720c */ /* 0x040fe20003f84070 */
[--C-:B------:R-:W-:Y:S01]  /*2340*/  @!P5 IMAD.IADD R51, R51, 0x1, -R2.reuse ;  /* 0x000000013333d824 */ /* 0x100fe200078e0a02 */
[----:B------:R-:W-:Y:S01]  /*2350*/  ISETP.GE.AND P5, PT, R3, RZ, PT ;  /* 0x000000ff0300720c */ /* 0x000fe20003fa6270 */
[--C-:B------:R-:W-:Y:S01]  /*2360*/  @!P6 IMAD.IADD R49, R49, 0x1, -R2.reuse ;  /* 0x000000013131e824 */ /* 0x100fe200078e0a02 */
[C---:B------:R-:W-:Y:S01]  /*2370*/  ISETP.GT.U32.AND P6, PT, R2.reuse, R53, PT ;  /* 0x000000350200720c */ /* 0x040fe20003fc4070 */
[----:B------:R-:W-:Y:S01]  /*2380*/  @!P3 IMAD.MOV R37, RZ, RZ, -R37 ;  /* 0x000000ffff25b224 */ /* 0x000fe200078e0a25 */
[C---:B------:R-:W-:Y:S01]  /*2390*/  ISETP.GT.U32.AND P3, PT, R2.reuse, R47, PT ;  /* 0x0000002f0200720c */ /* 0x040fe20003f64070 */
[----:B------:R-:W-:Y:S01]  /*23a0*/  @!P2 IMAD.MOV R41, RZ, RZ, -R41 ;  /* 0x000000ffff29a224 */ /* 0x000fe200078e0a29 */
[C---:B------:R-:W-:Y:S01]  /*23b0*/  ISETP.GT.U32.AND P2, PT, R2.reuse, R51, PT ;  /* 0x000000330200720c */ /* 0x040fe20003f44070 */
[----:B------:R-:W-:Y:S01]  /*23c0*/  @!P1 IMAD.MOV R35, RZ, RZ, -R35 ;  /* 0x000000ffff239224 */ /* 0x000fe200078e0a23 */
[C---:B------:R-:W-:Y:S01]  /*23d0*/  ISETP.GT.U32.AND P1, PT, R2.reuse, R45, PT ;  /* 0x0000002d0200720c */ /* 0x040fe20003f24070 */
[----:B------:R-:W-:Y:S01]  /*23e0*/  @!P0 IMAD.MOV R39, RZ, RZ, -R39 ;  /* 0x000000ffff278224 */ /* 0x000fe200078e0a27 */
[----:B------:R-:W-:Y:S01]  /*23f0*/  ISETP.GT.U32.AND P0, PT, R2, R49, PT ;  /* 0x000000310200720c */ /* 0x000fe20003f04070 */
[--C-:B------:R-:W-:Y:S01]  /*2400*/  @!P4 IMAD.IADD R43, R43, 0x1, -R2.reuse ;  /* 0x000000012b2bc824 */ /* 0x100fe200078e0a02 */
[----:B------:R-:W-:Y:S01]  /*2410*/  ISETP.GE.AND P4, PT, R34, RZ, PT ;  /* 0x000000ff2200720c */ /* 0x000fe20003f86270 */
[----:B------:R-:W-:Y:S01]  /*2420*/  IMAD R3, R46, UR13, RZ ;  /* 0x0000000d2e037c24 */ /* 0x000fe2000f8e02ff */
[----:B------:R-:W-:Y:S01]  /*2430*/  USHF.L.U32 UR13, UR13, 0x7, URZ ;  /* 0x000000070d0d7899 */ /* 0x000fe2000800063f */
[--C-:B------:R-:W-:Y:S01]  /*2440*/  @!P6 IMAD.IADD R53, R53, 0x1, -R2.reuse ;  /* 0x000000013535e824 */ /* 0x100fe200078e0a02 */
[----:B------:R-:W-:Y:S01]  /*2450*/  ISETP.GE.AND P6, PT, R42, RZ, PT ;  /* 0x000000ff2a00720c */ /* 0x000fe20003fc6270 */
[--C-:B------:R-:W-:Y:S01]  /*2460*/  @!P3 IMAD.IADD R47, R47, 0x1, -R2.reuse ;  /* 0x000000012f2fb824 */ /* 0x100fe200078e0a02 */
[----:B------:R-:W-:Y:S01]  /*2470*/  ISETP.GE.AND P3, PT, R40, RZ, PT ;  /* 0x000000ff2800720c */ /* 0x000fe20003f66270 */
[--C-:B------:R-:W-:Y:S01]  /*2480*/  @!P2 IMAD.IADD R51, R51, 0x1, -R2.reuse ;  /* 0x000000013333a824 */ /* 0x100fe200078e0a02 */
[----:B------:R-:W-:Y:S01]  /*2490*/  ISETP.NE.AND P2, PT, R21, RZ, PT ;  /* 0x000000ff1500720c */ /* 0x000fe20003f45270 */
[--C-:B------:R-:W-:Y:S01]  /*24a0*/  @!P1 IMAD.IADD R45, R45, 0x1, -R2.reuse ;  /* 0x000000012d2d9824 */ /* 0x100fe200078e0a02 */
[----:B------:R-:W-:Y:S01]  /*24b0*/  ISETP.GE.AND P1, PT, R38, RZ, PT ;  /* 0x000000ff2600720c */ /* 0x000fe20003f26270 */
[----:B------:R-:W-:Y:S01]  /*24c0*/  @!P0 IMAD.IADD R49, R49, 0x1, -R2 ;  /* 0x0000000131318824 */ /* 0x000fe200078e0a02 */
[----:B------:R-:W-:Y:S01]  /*24d0*/  ISETP.GE.AND P0, PT, R44, RZ, PT ;  /* 0x000000ff2c00720c */ /* 0x000fe20003f06270 */
[----:B------:R-:W-:Y:S01]  /*24e0*/  @!P4 IMAD.MOV R43, RZ, RZ, -R43 ;  /* 0x000000ffff2bc224 */ /* 0x000fe200078e0a2b */
[----:B------:R-:W-:Y:S01]  /*24f0*/  LOP3.LUT R21, RZ, R21, RZ, 0x33, !PT ;  /* 0x00000015ff157212 */ /* 0x000fe200078e33ff */
[----:B------:R-:W-:Y:S01]  /*2500*/  @!P5 IMAD.MOV R53, RZ, RZ, -R53 ;  /* 0x000000ffff35d224 */ /* 0x000fe200078e0a35 */
[----:B------:R-:W-:Y:S01]  /*2510*/  IADD3 R2, P4, R3, UR4, RZ ;  /* 0x0000000403027c10 */ /* 0x000fe2000ff9e0ff */
[----:B------:R-:W-:Y:S01]  /*2520*/  @!P6 IMAD.MOV R49, RZ, RZ, -R49 ;  /* 0x000000ffff31e224 */ /* 0x000fe200078e0a31 */
[C---:B------:R-:W-:Y:S01]  /*2530*/  SEL R5, R21.reuse, R5, !P2 ;  /* 0x0000000515057207 */ /* 0x040fe20005000000 */
[----:B------:R-:W-:Y:S01]  /*2540*/  @!P3 IMAD.MOV R47, RZ, RZ, -R47 ;  /* 0x000000ffff2fb224 */ /* 0x000fe200078e0a2f */
[C---:B------:R-:W-:Y:S01]  /*2550*/  SEL R6, R21.reuse, R6, !P2 ;  /* 0x0000000615067207 */ /* 0x040fe20005000000 */
[----:B------:R-:W-:Y:S01]  /*2560*/  ULDC UR4, c[0x0][0x234] ;  /* 0x00008d0000047ab9 */ /* 0x000fe20000000800 */
[----:B------:R-:W-:Y:S01]  /*2570*/  SEL R7, R21, R7, !P2 ;  /* 0x0000000715077207 */ /* 0x000fe20005000000 */
[----:B------:R-:W-:Y:S01]  /*2580*/  @!P1 IMAD.MOV R45, RZ, RZ, -R45 ;  /* 0x000000ffff2d9224 */ /* 0x000fe200078e0a2d */
[----:B------:R-:W-:Y:S01]  /*2590*/  LEA.HI.X.SX32 R3, R3, UR5, 0x1, P4 ;  /* 0x0000000503037c11 */ /* 0x000fe2000a0f0eff */
[----:B------:R-:W-:Y:S01]  /*25a0*/  ULDC UR5, c[0x0][0x240] ;  /* 0x0000900000057ab9 */ /* 0x000fe20000000800 */
[----:B------:R-:W-:Y:S01]  /*25b0*/  SEL R8, R21, R8, !P2 ;  /* 0x0000000815087207 */ /* 0x000fe20005000000 */
[----:B------:R-:W-:Y:S01]  /*25c0*/  IMAD R5, R5, UR5, RZ ;  /* 0x0000000505057c24 */ /* 0x000fe2000f8e02ff */
[C---:B------:R-:W-:Y:S01]  /*25d0*/  SEL R9, R21.reuse, R9, !P2 ;  /* 0x0000000915097207 */ /* 0x040fe20005000000 */
[----:B------:R-:W-:Y:S01]  /*25e0*/  IMAD R6, R6, UR5, RZ ;  /* 0x0000000506067c24 */ /* 0x000fe2000f8e02ff */
[----:B------:R-:W-:Y:S01]  /*25f0*/  SEL R11, R21, R11, !P2 ;  /* 0x0000000b150b7207 */ /* 0x000fe20005000000 */
[----:B------:R-:W-:Y:S01]  /*2600*/  IMAD R7, R7, UR5, RZ ;  /* 0x0000000507077c24 */ /* 0x000fe2000f8e02ff */
[-C--:B------:R-:W-:Y:S01]  /*2610*/  IADD3 R22, P5, R5, R2.reuse, RZ ;  /* 0x0000000205167210 */ /* 0x080fe20007fbe0ff */
[----:B------:R-:W-:Y:S01]  /*2620*/  @!P0 IMAD.MOV R51, RZ, RZ, -R51 ;  /* 0x000000ffff338224 */ /* 0x000fe200078e0a33 */
[----:B------:R-:W-:Y:S01]  /*2630*/  IADD3 R24, P4, R6, R2, RZ ;  /* 0x0000000206187210 */ /* 0x000fe20007f9e0ff */
[----:B------:R-:W-:Y:S01]  /*2640*/  IMAD R8, R8, UR5, RZ ;  /* 0x0000000508087c24 */ /* 0x000fe2000f8e02ff */
[----:B------:R-:W-:Y:S01]  /*2650*/  SEL R10, R21, R10, !P2 ;  /* 0x0000000a150a7207 */ /* 0x000fe20005000000 */
[----:B------:R-:W-:Y:S01]  /*2660*/  IMAD R9, R9, UR5, RZ ;  /* 0x0000000509097c24 */ /* 0x000fe2000f8e02ff */
[----:B------:R-:W-:Y:S01]  /*2670*/  IADD3 R4, P3, R7, R2, RZ ;  /* 0x0000000207047210 */ /* 0x000fe20007f7e0ff */
[----:B------:R-:W-:Y:S01]  /*2680*/  IMAD R11, R11, UR5, RZ ;  /* 0x000000050b0b7c24 */ /* 0x000fe2000f8e02ff */
[C---:B------:R-:W-:Y:S01]  /*2690*/  SEL R12, R21.reuse, R12, !P2 ;  /* 0x0000000c150c7207 */ /* 0x040fe20005000000 */
[----:B------:R0:W-:Y:S01]  /*26a0*/  STL [R1+0x144], R22 ;  /* 0x0001441601007387 */ /* 0x0001e20000100800 */
[C---:B------:R-:W-:Y:S01]  /*26b0*/  SEL R13, R21.reuse, R13, !P2 ;  /* 0x0000000d150d7207 */ /* 0x040fe20005000000 */
[----:B------:R-:W-:Y:S01]  /*26c0*/  IMAD R10, R10, UR5, RZ ;  /* 0x000000050a0a7c24 */ /* 0x000fe2000f8e02ff */
[C---:B------:R-:W-:Y:S01]  /*26d0*/  SEL R14, R21.reuse, R14, !P2 ;  /* 0x0000000e150e7207 */ /* 0x040fe20005000000 */
[----:B------:R1:W-:Y:S01]  /*26e0*/  STL [R1+0x14c], R24 ;  /* 0x00014c1801007387 */ /* 0x0003e20000100800 */
[C---:B------:R-:W-:Y:S01]  /*26f0*/  SEL R15, R21.reuse, R15, !P2 ;  /* 0x0000000f150f7207 */ /* 0x040fe20005000000 */
[----:B------:R-:W-:Y:S01]  /*2700*/  IMAD R12, R12, UR5, RZ ;  /* 0x000000050c0c7c24 */ /* 0x000fe2000f8e02ff */
[C---:B------:R-:W-:Y:S01]  /*2710*/  SEL R16, R21.reuse, R16, !P2 ;  /* 0x0000001015107207 */ /* 0x040fe20005000000 */
[----:B------:R2:W-:Y:S01]  /*2720*/  STL [R1+0x154], R4 ;  /* 0x0001540401007387 */ /* 0x0005e20000100800 */
[----:B------:R-:W-:Y:S01]  /*2730*/  SEL R17, R21, R17, !P2 ;  /* 0x0000001115117207 */ /* 0x000fe20005000000 */
[----:B------:R-:W-:Y:S01]  /*2740*/  IMAD R13, R13, UR5, RZ ;  /* 0x000000050d0d7c24 */ /* 0x000fe2000f8e02ff */
[C---:B------:R-:W-:Y:S01]  /*2750*/  SEL R18, R21.reuse, R18, !P2 ;  /* 0x0000001215127207 */ /* 0x040fe20005000000 */
[----:B------:R-:W-:Y:S01]  /*2760*/  IMAD R14, R14, UR5, RZ ;  /* 0x000000050e0e7c24 */ /* 0x000fe2000f8e02ff */
        /* <DEDUP_REMOVED lines=36> */
[-C--:B0-----:R-:W-:Y:S01]  /*29b0*/  IADD3 R22, P2, R8, R2.reuse, RZ ;  /* 0x0000000208167210 */ /* 0x081fe20007f5e0ff */
[----:B------:R-:W-:Y:S01]  /*29c0*/  IMAD R47, R47, UR5, RZ ;  /* 0x000000052f2f7c24 */ /* 0x000fe2000f8e02ff */
[-C--:B-1----:R-:W-:Y:S01]  /*29d0*/  IADD3 R24, P1, R9, R2.reuse, RZ ;  /* 0x0000000209187210 */ /* 0x082fe20007f3e0ff */
[----:B------:R-:W-:Y:S01]  /*29e0*/  IMAD R49, R49, UR5, RZ ;  /* 0x0000000531317c24 */ /* 0x000fe2000f8e02ff */
[-C--:B--2---:R-:W-:Y:S01]  /*29f0*/  IADD3 R4, P0, R11, R2.reuse, RZ ;  /* 0x000000020b047210 */ /* 0x084fe20007f1e0ff */
[----:B------:R0:W-:Y:S01]  /*2a00*/  STL [R1+0x15c], R22 ;  /* 0x00015c1601007387 */ /* 0x0001e20000100800 */
[-C--:B------:R-:W-:Y:S01]  /*2a10*/  LEA.HI.X.SX32 R5, R5, R3.reuse, 0x1, P5 ;  /* 0x0000000305057211 */ /* 0x080fe200028f0eff */
[----:B------:R-:W-:Y:S01]  /*2a20*/  IMAD R51, R51, UR5, RZ ;  /* 0x0000000533337c24 */ /* 0x000fe2000f8e02ff */
[----:B------:R-:W-:Y:S01]  /*2a30*/  LEA.HI.X.SX32 R6, R6, R3, 0x1, P4 ;  /* 0x0000000306067211 */ /* 0x000fe200020f0eff */
[----:B------:R-:W-:Y:S01]  /*2a40*/  STL [R1+0x164], R24 ;  /* 0x0001641801007387 */ /* 0x000fe20000100800 */
[----:B------:R-:W-:Y:S01]  /*2a50*/  IMAD R21, R21, UR5, RZ ;  /* 0x0000000515157c24 */ /* 0x000fe2000f8e02ff */
[----:B------:R-:W-:Y:S01]  /*2a60*/  UIADD3 UR5, UR12, 0x10000, URZ ;  /* 0x000100000c057890 */ /* 0x000fe2000fffe03f */
[----:B------:R-:W-:Y:S01]  /*2a70*/  IMAD R88, R88, UR4, RZ ;  /* 0x0000000458587c24 */ /* 0x000fe2000f8e02ff */
[----:B------:R1:W-:Y:S01]  /*2a80*/  STL [R1+0x16c], R4 ;  /* 0x00016c0401007387 */ /* 0x0003e20000100800 */
[----:B------:R-:W-:Y:S01]  /*2a90*/  UMOV UR4, URZ ;  /* 0x0000003f00047c82 */ /* 0x000fe20008000000 */
[----:B0-----:R-:W-:Y:S01]  /*2aa0*/  IADD3 R22, P6, R10, R2, RZ ;  /* 0x000000020a167210 */ /* 0x001fe20007fde0ff */
[----:B------:R-:W-:Y:S01]  /*2ab0*/  USHF.R.U32.HI UR5, URZ, 0x4, UR5 ;  /* 0x000000043f057899 */ /* 0x000fe20008011605 */
[----:B------:R-:W-:Y:S01]  /*2ac0*/  CS2R R52, SRZ ;  /* 0x0000000000347805 */ /* 0x000fe2000001ff00 */
[----:B------:R-:W-:-:S02]  /*2ad0*/  USHF.R.S32.HI UR25, URZ, 0x1f, UR13 ;  /* 0x0000001f3f197899 */ /* 0x000fc4000801140d */
[----:B------:R-:W-:Y:S01]  /*2ae0*/  STL [R1+0x174], R22 ;  /* 0x0001741601007387 */ /* 0x000fe20000100800 */
[----:B------:R-:W-:Y:S01]  /*2af0*/  USGXT.U32 UR10, UR5, 0xe ;  /* 0x0000000e050a789a */ /* 0x000fe20008000000 */
[-C--:B-1----:R-:W-:Y:S02]  /*2b00*/  IADD3 R4, P5, R12, R2.reuse, RZ ;  /* 0x000000020c047210 */ /* 0x082fe40007fbe0ff */
[----:B------:R0:W-:Y:S04]  /*2b10*/  STL [R1+0x140], R5 ;  /* 0x0001400501007387 */ /* 0x0001e80000100800 */
[----:B------:R1:W-:Y:S04]  /*2b20*/  STL [R1+0x17c], R4 ;  /* 0x00017c0401007387 */ /* 0x0003e80000100800 */
[----:B------:R2:W-:Y:S01]  /*2b30*/  STL [R1+0x148], R6 ;  /* 0x0001480601007387 */ /* 0x0005e20000100800 */
[----:B0-----:R-:W-:-:S02]  /*2b40*/  IADD3 R5, P4, R13, R2, RZ ;  /* 0x000000020d057210 */ /* 0x001fc40007f9e0ff */
[----:B-1----:R-:W-:-:S03]  /*2b50*/  LEA.HI.X.SX32 R4, R7, R3, 0x1, P3 ;  /* 0x0000000307047211 */ /* 0x002fc600018f0eff */
[----:B------:R0:W-:Y:S01]  /*2b60*/  STL [R1+0x184], R5 ;  /* 0x0001840501007387 */ /* 0x0001e20000100800 */
[----:B--2---:R-:W-:-:S03]  /*2b70*/  IADD3 R6, P3, R14, R2, RZ ;  /* 0x000000020e067210 */ /* 0x004fc60007f7e0ff */
[----:B------:R1:W-:Y:S04]  /*2b80*/  STL [R1+0x150], R4 ;  /* 0x0001500401007387 */ /* 0x0003e80000100800 */
[----:B------:R2:W-:Y:S01]  /*2b90*/  STL [R1+0x18c], R6 ;  /* 0x00018c0601007387 */ /* 0x0005e20000100800 */
[----:B0-----:R-:W-:Y:S02]  /*2ba0*/  LEA.HI.X.SX32 R5, R8, R3, 0x1, P2 ;  /* 0x0000000308057211 */ /* 0x001fe400010f0eff */
[----:B-1----:R-:W-:-:S03]  /*2bb0*/  IADD3 R4, P2, R15, R2, RZ ;  /* 0x000000020f047210 */ /* 0x002fc60007f5e0ff */
[----:B------:R0:W-:Y:S01]  /*2bc0*/  STL [R1+0x158], R5 ;  /* 0x0001580501007387 */ /* 0x0001e20000100800 */
[----:B--2---:R-:W-:-:S03]  /*2bd0*/  LEA.HI.X.SX32 R6, R9, R3, 0x1, P1 ;  /* 0x0000000309067211 */ /* 0x004fc600008f0eff */
[----:B------:R1:W-:Y:S04]  /*2be0*/  STL [R1+0x194], R4 ;  /* 0x0001940401007387 */ /* 0x0003e80000100800 */
[----:B------:R2:W-:Y:S01]  /*2bf0*/  STL [R1+0x160], R6 ;  /* 0x0001600601007387 */ /* 0x0005e20000100800 */
[----:B0-----:R-:W-:Y:S02]  /*2c00*/  IADD3 R5, P1, R16, R2, RZ ;  /* 0x0000000210057210 */ /* 0x001fe40007f3e0ff */
        /* <DEDUP_REMOVED lines=50> */
[----:B------:R-:W-:Y:S02]  /*2f30*/  CS2R R24, SRZ ;  /* 0x0000000000187805 */ /* 0x000fe4000001ff00 */
[----:B--2---:R-:W-:Y:S01]  /*2f40*/  IADD3 R6, P2, R39, R2, RZ ;  /* 0x0000000227067210 */ /* 0x004fe20007f5e0ff */
[----:B------:R1:W-:Y:S04]  /*2f50*/  STL [R1+0x1c8], R4 ;  /* 0x0001c80401007387 */ /* 0x0003e80000100800 */
[----:B------:R2:W-:Y:S01]  /*2f60*/  STL [R1+0x204], R6 ;  /* 0x0002040601007387 */ /* 0x0005e20000100800 */
[----:B0-----:R-:W-:Y:S02]  /*2f70*/  LEA.HI.X.SX32 R5, R27, R3, 0x1, P1 ;  /* 0x000000031b057211 */ /* 0x001fe400008f0eff */
[----:B------:R-:W-:-:S02]  /*2f80*/  CS2R R26, SRZ ;  /* 0x00000000001a7805 */ /* 0x000fc4000001ff00 */
[----:B-1----:R-:W-:Y:S01]  /*2f90*/  IADD3 R4, P1, R41, R2, RZ ;  /* 0x0000000229047210 */ /* 0x002fe20007f3e0ff */
[----:B------:R0:W-:Y:S01]  /*2fa0*/  STL [R1+0x1d0], R5 ;  /* 0x0001d00501007387 */ /* 0x0001e20000100800 */
[----:B--2---:R-:W-:-:S03]  /*2fb0*/  LEA.HI.X.SX32 R6, R29, R3, 0x1, P0 ;  /* 0x000000031d067211 */ /* 0x004fc600000f0eff */
[----:B------:R1:W-:Y:S01]  /*2fc0*/  STL [R1+0x20c], R4 ;  /* 0x00020c0401007387 */ /* 0x0003e20000100800 */
[----:B------:R-:W-:-:S03]  /*2fd0*/  CS2R R28, SRZ ;  /* 0x00000000001c7805 */ /* 0x000fc6000001ff00 */
        /* <DEDUP_REMOVED lines=22> */
[----:B------:R-:W-:Y:S01]  /*3140*/  STL [R1+0x234], R6 ;  /* 0x0002340601007387 */ /* 0x000fe20000100800 */
[----:B0-----:R-:W-:Y:S02]  /*3150*/  LEA.HI.X.SX32 R5, R39, R3, 0x1, P2 ;  /* 0x0000000327057211 */ /* 0x001fe400010f0eff */
[----:B------:R-:W-:-:S02]  /*3160*/  CS2R R38, SRZ ;  /* 0x0000000000267805 */ /* 0x000fc4000001ff00 */
[----:B-1----:R-:W-:Y:S01]  /*3170*/  IADD3 R4, P2, R21, R2, RZ ;  /* 0x0000000215047210 */ /* 0x002fe20007f5e0ff */
[----:B------:R0:W-:Y:S01]  /*3180*/  STL [R1+0x200], R5 ;  /* 0x0002000501007387 */ /* 0x0001e20000100800 */
[-C--:B------:R-:W-:Y:S02]  /*3190*/  LEA.HI.X.SX32 R2, R41, R3.reuse, 0x1, P1 ;  /* 0x0000000329027211 */ /* 0x080fe400008f0eff */
[----:B------:R-:W-:Y:S02]  /*31a0*/  CS2R R40, SRZ ;  /* 0x0000000000287805 */ /* 0x000fe4000001ff00 */
[C---:B------:R-:W-:Y:S01]  /*31b0*/  IADD3 R89, P1, R88.reuse, UR6, RZ ;  /* 0x0000000658597c10 */ /* 0x040fe2000ff3e0ff */
[----:B------:R1:W-:Y:S01]  /*31c0*/  STL [R1+0x23c], R4 ;  /* 0x00023c0401007387 */ /* 0x0003e20000100800 */
[----:B------:R-:W-:Y:S02]  /*31d0*/  UIADD3 UR6, UP0, UR10, 0x2, URZ ;  /* 0x000000020a067890 */ /* 0x000fe4000ff1e03f */
[----:B------:R-:W-:Y:S01]  /*31e0*/  LEA.HI.X.SX32 R88, R88, UR7, 0x1, P1 ;  /* 0x0000000758587c11 */ /* 0x000fe200088f0eff */
[----:B------:R2:W-:Y:S01]  /*31f0*/  STL [R1+0x208], R2 ;  /* 0x0002080201007387 */ /* 0x0005e20000100800 */
[----:B------:R-:W-:Y:S01]  /*3200*/  UIADD3.X UR7, UR4, 0x40000040, URZ, UP0, !UPT ;  /* 0x4000004004077890 */ /* 0x000fe200087fe43f */
[----:B0-----:R-:W-:-:S02]  /*3210*/  LEA.HI.X.SX32 R5, R43, R3, 0x1, P0 ;  /* 0x000000032b057211 */ /* 0x001fc400000f0eff */
[----:B------:R-:W-:Y:S01]  /*3220*/  CS2R R42, SRZ ;  /* 0x00000000002a7805 */ /* 0x000fe2000001ff00 */
[----:B------:R-:W-:Y:S01]  /*3230*/  UMOV UR11, 0x40000040 ;  /* 0x40000040000b7882 */ /* 0x000fe20000000000 */
[----:B------:R-:W-:Y:S01]  /*3240*/  UIADD3.64 UR22, UR6, 0x2, URZ ;  /* 0x0000000206167897 */ /* 0x000fe2000fffe03f */
[-C--:B-1----:R-:W-:Y:S01]  /*3250*/  LEA.HI.X.SX32 R4, R45, R3.reuse, 0x1, P6 ;  /* 0x000000032d047211 */ /* 0x082fe200030f0eff */
[----:B------:R0:W-:Y:S01]  /*3260*/  STL [R1+0x210], R5 ;  /* 0x0002100501007387 */ /* 0x0001e20000100800 */
[----:B------:R-:W-:Y:S01]  /*3270*/  CS2R R44, SRZ ;  /* 0x00000000002c7805 */ /* 0x000fe2000001ff00 */
[----:B------:R-:W-:Y:S01]  /*3280*/  UIADD3.64 UR18, UR6, 0x4, URZ ;  /* 0x0000000406127897 */ /* 0x000fe2000fffe03f */
[----:B--2---:R-:W-:Y:S01]  /*3290*/  LEA.HI.X.SX32 R2, R47, R3, 0x1, P5 ;  /* 0x000000032f027211 */ /* 0x004fe200028f0eff */
[----:B------:R1:W-:Y:S01]  /*32a0*/  STL [R1+0x218], R4 ;  /* 0x0002180401007387 */ /* 0x0003e20000100800 */
[----:B------:R-:W-:-:S03]  /*32b0*/  CS2R R46, SRZ ;  /* 0x00000000002e7805 */ /* 0x000fc6000001ff00 */
[----:B------:R2:W-:Y:S01]  /*32c0*/  STL [R1+0x220], R2 ;  /* 0x0002200201007387 */ /* 0x0005e20000100800 */
[-C--:B0-----:R-:W-:Y:S02]  /*32d0*/  LEA.HI.X.SX32 R5, R49, R3.reuse, 0x1, P4 ;  /* 0x0000000331057211 */ /* 0x081fe400020f0eff */
[----:B------:R-:W-:Y:S02]  /*32e0*/  CS2R R48, SRZ ;  /* 0x0000000000307805 */ /* 0x000fe4000001ff00 */
[-C--:B-1----:R-:W-:Y:S01]  /*32f0*/  LEA.HI.X.SX32 R4, R51, R3.reuse, 0x1, P3 ;  /* 0x0000000333047211 */ /* 0x082fe200018f0eff */
[----:B------:R-:W-:Y:S01]  /*3300*/  STL [R1+0x228], R5 ;  /* 0x0002280501007387 */ /* 0x000fe20000100800 */
[----:B------:R-:W-:Y:S02]  /*3310*/  CS2R R50, SRZ ;  /* 0x0000000000327805 */ /* 0x000fe4000001ff00 */
[----:B--2---:R-:W-:Y:S01]  /*3320*/  LEA.HI.X.SX32 R2, R21, R3, 0x1, P2 ;  /* 0x0000000315027211 */ /* 0x004fe200010f0eff */
[----:B------:R-:W-:Y:S01]  /*3330*/  STL [R1+0x230], R4 ;  /* 0x0002300401007387 */ /* 0x000fe20000100800 */
[----:B------:R-:W0:Y:S03]  /*3340*/  LDC R3, c[0x0][0x238] ;  /* 0x00008e00ff037b82 */ /* 0x000e260000000800 */
[----:B------:R1:W-:Y:S04]  /*3350*/  STL [R1+0x238], R2 ;  /* 0x0002380201007387 */ /* 0x0003e80000100800 */
[----:B------:R-:W-:Y:S04]  /*3360*/  STL [R1+0x13c], RZ ;  /* 0x00013cff01007387 */ /* 0x000fe80000100800 */
[----:B------:R-:W-:Y:S01]  /*3370*/  STL [R1], RZ ;  /* 0x000000ff01007387 */ /* 0x000fe20000100800 */
[----:B-1----:R-:W-:-:S03]  /*3380*/  LOP3.LUT R2, R91, 0x180, RZ, 0xc0, !PT ;  /* 0x000001805b027812 */ /* 0x002fc600078ec0ff */
[----:B------:R-:W-:Y:S01]  /*3390*/  STL [R1+0x4], RZ ;  /* 0x000004ff01007387 */ /* 0x000fe20000100800 */
[----:B------:R-:W-:-:S03]  /*33a0*/  SHF.R.U32.HI R2, RZ, 0x3, R2 ;  /* 0x00000003ff027819 */ /* 0x000fc60000011602 */
[----:B------:R-:W-:Y:S04]  /*33b0*/  STL [R1+0x8], RZ ;  /* 0x000008ff01007387 */ /* 0x000fe80000100800 */
[----:B------:R-:W-:Y:S01]  /*33c0*/  STL [R1+0xc], RZ ;  /* 0x00000cff01007387 */ /* 0x000fe20000100800 */
[C---:B0-----:R-:W-:Y:S02]  /*33d0*/  IMAD R4, R3.reuse, 0x7f, RZ ;  /* 0x0000007f03047824 */ /* 0x041fe400078e02ff */
[C---:B------:R-:W-:Y:S01]  /*33e0*/  IMAD R5, R3.reuse, 0x7e, RZ ;  /* 0x0000007e03057824 */ /* 0x040fe200078e02ff */
[----:B------:R-:W-:Y:S01]  /*33f0*/  STL [R1+0x10], RZ ;  /* 0x000010ff01007387 */ /* 0x000fe20000100800 */
[C---:B------:R-:W-:Y:S02]  /*3400*/  IMAD R6, R3.reuse, 0x7d, RZ ;  /* 0x0000007d03067824 */ /* 0x040fe400078e02ff */
[C---:B------:R-:W-:Y:S01]  /*3410*/  IMAD R7, R3.reuse, 0x7c, RZ ;  /* 0x0000007c03077824 */ /* 0x040fe200078e02ff */
[----:B------:R-:W-:Y:S01]  /*3420*/  STL [R1+0x14], RZ ;  /* 0x000014ff01007387 */ /* 0x000fe20000100800 */
[----:B------:R-:W-:-:S02]  /*3430*/  IMAD R8, R3, 0x7b, RZ ;  /* 0x0000007b03087824 */ /* 0x000fc400078e02ff */
[C---:B------:R-:W-:Y:S01]  /*3440*/  IMAD R9, R3.reuse, 0x7a, RZ ;  /* 0x0000007a03097824 */ /* 0x040fe200078e02ff */
[----:B------:R-:W-:Y:S01]  /*3450*/  STL [R1+0x18], RZ ;  /* 0x000018ff01007387 */ /* 0x000fe20000100800 */
[C---:B------:R-:W-:Y:S02]  /*3460*/  IMAD R10, R3.reuse, 0x79, RZ ;  /* 0x00000079030a7824 */ /* 0x040fe400078e02ff */
        /* <DEDUP_REMOVED lines=84> */
[C---:B------:R-:W-:Y:S01]  /*39b0*/  IMAD.SHL.U32 R116, R3.reuse, 0x40, RZ ;  /* 0x0000004003747824 */ /* 0x040fe200078e00ff */
        /* <DEDUP_REMOVED lines=14> */
[----:B------:R-:W-:Y:S01]  /*3aa0*/  IMAD.SHL.U32 R91, R3, 0x80, RZ ;  /* 0x00000080035b7824 */ /* 0x000fe200078e00ff */
[----:B------:R-:W-:Y:S04]  /*3ab0*/  STL [R1+0xa0], RZ ;  /* 0x0000a0ff01007387 */ /* 0x000fe80000100800 */
        /* <DEDUP_REMOVED lines=23> */
[----:B------:R0:W-:Y:S02]  /*3c30*/  STL [R1+0x6a0], R0 ;  /* 0x0006a00001007387 */ /* 0x0001e40000100800 */
[----:B0-----:R-:W0:Y:S02]  /*3c40*/  S2R R0, SR_TID.X ;  /* 0x0000000000007919 */ /* 0x001e240000002100 */
[----:B0-----:R-:W-:-:S02]  /*3c50*/  LOP3.LUT R2, R2, 0x1ff, R0, 0x78, !PT ;  /* 0x000001ff02027812 */ /* 0x001fc400078e7800 */
[----:B------:R-:W-:-:S04]  /*3c60*/  IADD3 R0, P3, R4, R89, RZ ;  /* 0x0000005904007210 */ /* 0x000fc80007f7e0ff */
[----:B------:R-:W-:Y:S01]  /*3c70*/  LEA.HI.X.SX32 R4, R4, R88, 0x1, P3 ;  /* 0x0000005804047211 */ /* 0x000fe200018f0eff */
[----:B------:R0:W-:Y:S02]  /*3c80*/  STL [R1+0x244], R0 ;  /* 0x0002440001007387 */ /* 0x0001e40000100800 */
[----:B0-----:R-:W-:-:S04]  /*3c90*/  IADD3 R0, P4, R5, R89, RZ ;  /* 0x0000005905007210 */ /* 0x001fc80007f9e0ff */
[----:B------:R-:W-:Y:S01]  /*3ca0*/  LEA.HI.X.SX32 R5, R5, R88, 0x1, P4 ;  /* 0x0000005805057211 */ /* 0x000fe200020f0eff */
[----:B------:R0:W-:Y:S02]  /*3cb0*/  STL [R1+0x24c], R0 ;  /* 0x00024c0001007387 */ /* 0x0001e40000100800 */
[----:B0-----:R-:W-:-:S05]  /*3cc0*/  IADD3 R0, P5, R6, R89, RZ ;  /* 0x0000005906007210 */ /* 0x001fca0007fbe0ff */
        /* <DEDUP_REMOVED lines=8> */
[----:B------:R0:W-:Y:S04]  /*3d50*/  STL [R1+0x274], R0 ;  /* 0x0002740001007387 */ /* 0x0001e80000100800 */
[----:B------:R1:W-:Y:S01]  /*3d60*/  STL [R1+0x240], R4 ;  /* 0x0002400401007387 */ /* 0x0003e20000100800 */
[-C--:B0-----:R-:W-:Y:S02]  /*3d70*/  IADD3 R0, P3, R11, R89.reuse, RZ ;  /* 0x000000590b007210 */ /* 0x081fe40007f7e0ff */
[----:B-1----:R-:W-:-:S03]  /*3d80*/  IADD3 R4, P4, R12, R89, RZ ;  /* 0x000000590c047210 */ /* 0x002fc60007f9e0ff */
[----:B------:R0:W-:Y:S04]  /*3d90*/  STL [R1+0x27c], R0 ;  /* 0x00027c0001007387 */ /* 0x0001e80000100800 */
[----:B------:R1:W-:Y:S04]  /*3da0*/  STL [R1+0x248], R5 ;  /* 0x0002480501007387 */ /* 0x0003e80000100800 */
[----:B------:R2:W-:Y:S01]  /*3db0*/  STL [R1+0x284], R4 ;  /* 0x0002840401007387 */ /* 0x0005e20000100800 */
[----:B0-----:R-:W-:Y:S01]  /*3dc0*/  LEA.HI.X.SX32 R0, R6, R88, 0x1, P5 ;  /* 0x0000005806007211 */ /* 0x001fe200028f0eff */
[----:B------:R-:W-:Y:S01]  /*3dd0*/  IMAD R6, R3, 0x36, RZ ;  /* 0x0000003603067824 */ /* 0x000fe200078e02ff */
        /* <DEDUP_REMOVED lines=11> */
[----:B0-----:R-:W-:Y:S01]  /*3e90*/  LEA.HI.X.SX32 R0, R9, R88, 0x1, P1 ;  /* 0x0000005809007211 */ /* 0x001fe200008f0eff */
[----:B------:R-:W-:Y:S01]  /*3ea0*/  IMAD R9, R3, 0x31, RZ ;  /* 0x0000003103097824 */ /* 0x000fe200078e02ff */
[----:B-1----:R-:W-:-:S03]  /*3eb0*/  IADD3 R5, P1, R16, R89, RZ ;  /* 0x0000005910057210 */ /* 0x002fc60007f3e0ff */
[----:B------:R0:W-:Y:S01]  /*3ec0*/  STL [R1+0x268], R0 ;  /* 0x0002680001007387 */ /* 0x0001e20000100800 */
[----:B--2---:R-:W-:-:S03]  /*3ed0*/  LEA.HI.X.SX32 R4, R10, R88, 0x1, P2 ;  /* 0x000000580a047211 */ /* 0x004fc600010f0eff */
[----:B------:R1:W-:Y:S01]  /*3ee0*/  STL [R1+0x2a4], R5 ;  /* 0x0002a40501007387 */ /* 0x0003e20000100800 */
[----:B------:R-:W-:-:S03]  /*3ef0*/  IMAD R10, R3, 0x32, RZ ;  /* 0x00000032030a7824 */ /* 0x000fc600078e02ff */
        /* <DEDUP_REMOVED lines=55> */
[-C--:B0-----:R-:W-:Y:S02]  /*4270*/  LEA.HI.X.SX32 R0, R69, R88.reuse, 0x1, P2 ;  /* 0x0000005845007211 */ /* 0x081fe400010f0eff */
[----:B------:R-:W-:Y:S02]  /*4280*/  CS2R R68, SRZ ;  /* 0x0000000000447805 */ /* 0x000fe4000001ff00 */
[----:B-1----:R-:W-:Y:S01]  /*4290*/  IADD3 R5, P2, R76, R89, RZ ;  /* 0x000000594c057210 */ /* 0x002fe20007f5e0ff */
        /* <DEDUP_REMOVED lines=8> */
[-C--:B--2---:R-:W-:Y:S01]  /*4320*/  IADD3 R4, P4, R78, R89.reuse, RZ ;  /* 0x000000594e047210 */ /* 0x084fe20007f9e0ff */
[----:B------:R1:W-:Y:S04]  /*4330*/  STL [R1+0x2f0], R5 ;  /* 0x0002f00501007387 */ /* 0x0003e80000100800 */
[----:B------:R2:W-:Y:S01]  /*4340*/  STL [R1+0x334], R4 ;  /* 0x0003340401007387 */ /* 0x0005e20000100800 */
[----:B0-----:R-:W-:Y:S02]  /*4350*/  LEA.HI.X.SX32 R0, R72, R88, 0x1, P5 ;  /* 0x0000005848007211 */ /* 0x001fe400028f0eff */
[----:B-1----:R-:W-:-:S03]  /*4360*/  IADD3 R5, P5, R79, R89, RZ ;  /* 0x000000594f057210 */ /* 0x002fc60007fbe0ff */
        /* <DEDUP_REMOVED lines=175> */
[----:B-1----:R-:W-:-:S04]  /*4e60*/  IMAD R5, R3, 0x35, RZ ;  /* 0x0000003503057824 */ /* 0x002fc800078e02ff */
[----:B------:R0:W-:Y:S01]  /*4e70*/  STL [R1+0x450], R0 ;  /* 0x0004500001007387 */ /* 0x0001e20000100800 */
[----:B--2---:R-:W-:-:S05]  /*4e80*/  IADD3 R4, P5, R125, R89, RZ ;  /* 0x000000597d047210 */ /* 0x004fca0007fbe0ff */
[----:B------:R1:W-:Y:S01]  /*4e90*/  STL [R1+0x48c], R4 ;  /* 0x00048c0401007387 */ /* 0x0003e20000100800 */
[----:B0-----:R-:W-:Y:S02]  /*4ea0*/  LEA.HI.X.SX32 R0, R119, R88, 0x1, P6 ;  /* 0x0000005877007211 */ /* 0x001fe400030f0eff */
[----:B------:R-:W-:-:S03]  /*4eb0*/  IADD3 R7, P6, R6, R89, RZ ;  /* 0x0000005906077210 */ /* 0x000fc60007fde0ff */
[----:B------:R0:W-:Y:S01]  /*4ec0*/  STL [R1+0x458], R0 ;  /* 0x0004580001007387 */ /* 0x0001e20000100800 */
[----:B-1----:R-:W-:-:S03]  /*4ed0*/  IMAD R4, R3, 0x34, RZ ;  /* 0x0000003403047824 */ /* 0x002fc600078e02ff */
[----:B------:R1:W-:Y:S01]  /*4ee0*/  STL [R1+0x494], R7 ;  /* 0x0004940701007387 */ /* 0x0003e20000100800 */
[-C--:B0-----:R-:W-:Y:S02]  /*4ef0*/  LEA.HI.X.SX32 R0, R120, R88.reuse, 0x1, P0 ;  /* 0x0000005878007211 */ /* 0x081fe400000f0eff */
[-C--:B------:R-:W-:Y:S02]  /*4f00*/  IADD3 R8, P0, R5, R89.reuse, RZ ;  /* 0x0000005905087210 */ /* 0x080fe40007f1e0ff */
[----:B-1----:R-:W-:Y:S01]  /*4f10*/  LEA.HI.X.SX32 R7, R121, R88, 0x1, P1 ;  /* 0x0000005879077211 */ /* 0x002fe200008f0eff */
[----:B------:R0:W-:Y:S04]  /*4f20*/  STL [R1+0x460], R0 ;  /* 0x0004600001007387 */ /* 0x0001e80000100800 */
[----:B------:R1:W-:Y:S04]  /*4f30*/  STL [R1+0x49c], R8 ;  /* 0x00049c0801007387 */ /* 0x0003e80000100800 */
[----:B------:R2:W-:Y:S01]  /*4f40*/  STL [R1+0x468], R7 ;  /* 0x0004680701007387 */ /* 0x0005e20000100800 */
[----:B0-----:R-:W-:Y:S01]  /*4f50*/  IMAD R0, R3, 0x33, RZ ;  /* 0x0000003303007824 */ /* 0x001fe200078e02ff */
[----:B-1----:R-:W-:-:S02]  /*4f60*/  IADD3 R8, P1, R4, R89, RZ ;  /* 0x0000005904087210 */ /* 0x002fc40007f3e0ff */
[----:B--2---:R-:W-:-:S03]  /*4f70*/  LEA.HI.X.SX32 R7, R122, R88, 0x1, P2 ;  /* 0x000000587a077211 */ /* 0x004fc600010f0eff */
[----:B------:R0:W-:Y:S04]  /*4f80*/  STL [R1+0x4a4], R8 ;  /* 0x0004a40801007387 */ /* 0x0001e80000100800 */
[----:B------:R1:W-:Y:S01]  /*4f90*/  STL [R1+0x470], R7 ;  /* 0x0004700701007387 */ /* 0x0003e20000100800 */
[----:B0-----:R-:W-:Y:S02]  /*4fa0*/  IADD3 R8, P2, R0, R89, RZ ;  /* 0x0000005900087210 */ /* 0x001fe40007f5e0ff */
[----:B-1----:R-:W-:-:S03]  /*4fb0*/  LEA.HI.X.SX32 R7, R123, R88, 0x1, P3 ;  /* 0x000000587b077211 */ /* 0x002fc600018f0eff */
[----:B------:R0:W-:Y:S01]  /*4fc0*/  STL [R1+0x4ac], R8 ;  /* 0x0004ac0801007387 */ /* 0x0001e20000100800 */
[----:B------:R-:W-:-:S03]  /*4fd0*/  IADD3 R11, P3, R10, R89, RZ ;  /* 0x000000590a0b7210 */ /* 0x000fc60007f7e0ff */
[----:B------:R1:W-:Y:S04]  /*4fe0*/  STL [R1+0x478], R7 ;  /* 0x0004780701007387 */ /* 0x0003e80000100800 */
[----:B------:R2:W-:Y:S01]  /*4ff0*/  STL [R1+0x4b4], R11 ;  /* 0x0004b40b01007387 */ /* 0x0005e20000100800 */
[----:B0-----:R-:W-:Y:S01]  /*5000*/  IMAD R8, R3, 0x30, RZ ;  /* 0x0000003003087824 */ /* 0x001fe200078e02ff */
[-C--:B-1----:R-:W-:Y:S02]  /*5010*/  LEA.HI.X.SX32 R7, R124, R88.reuse, 0x1, P4 ;  /* 0x000000587c077211 */ /* 0x082fe400020f0eff */
[-C--:B------:R-:W-:Y:S02]  /*5020*/  IADD3 R12, P4, R9, R89.reuse, RZ ;  /* 0x00000059090c7210 */ /* 0x080fe40007f9e0ff */
[----:B--2---:R-:W-:Y:S01]  /*5030*/  LEA.HI.X.SX32 R11, R125, R88, 0x1, P5 ;  /* 0x000000587d0b7211 */ /* 0x004fe200028f0eff */
[----:B------:R0:W-:Y:S04]  /*5040*/  STL [R1+0x480], R7 ;  /* 0x0004800701007387 */ /* 0x0001e80000100800 */
[----:B------:R1:W-:Y:S04]  /*5050*/  STL [R1+0x4bc], R12 ;  /* 0x0004bc0c01007387 */ /* 0x0003e80000100800 */
[----:B------:R2:W-:Y:S01]  /*5060*/  STL [R1+0x488], R11 ;  /* 0x0004880b01007387 */ /* 0x0005e20000100800 */
[----:B0-----:R-:W-:Y:S01]  /*5070*/  IMAD R7, R3, 0x2f, RZ ;  /* 0x0000002f03077824 */ /* 0x001fe200078e02ff */
[----:B-1----:R-:W-:-:S02]  /*5080*/  IADD3 R12, P5, R8, R89, RZ ;  /* 0x00000059080c7210 */ /* 0x002fc40007fbe0ff */
[----:B--2---:R-:W-:-:S03]  /*5090*/  LEA.HI.X.SX32 R11, R6, R88, 0x1, P6 ;  /* 0x00000058060b7211 */ /* 0x004fc600030f0eff */
[----:B------:R0:W-:Y:S01]  /*50a0*/  STL [R1+0x4c4], R12 ;  /* 0x0004c40c01007387 */ /* 0x0001e20000100800 */
[----:B------:R-:W-:-:S03]  /*50b0*/  IMAD R6, R3, 0x2e, RZ ;  /* 0x0000002e03067824 */ /* 0x000fc600078e02ff */
[----:B------:R1:W-:Y:S01]  /*50c0*/  STL [R1+0x490], R11 ;  /* 0x0004900b01007387 */ /* 0x0003e20000100800 */
[----:B0-----:R-:W-:Y:S02]  /*50d0*/  IADD3 R12, P6, R7, R89, RZ ;  /* 0x00000059070c7210 */ /* 0x001fe40007fde0ff */
[----:B-1----:R-:W-:-:S03]  /*50e0*/  LEA.HI.X.SX32 R11, R5, R88, 0x1, P0 ;  /* 0x00000058050b7211 */ /* 0x002fc600000f0eff */
        /* <DEDUP_REMOVED lines=66> */
[----:B------:R-:W-:-:S03]  /*5510*/  IMAD.SHL.U32 R8, R3, 0x20, RZ ;  /* 0x0000002003087824 */ /* 0x000fc600078e00ff */
        /* <DEDUP_REMOVED lines=79> */
[----:B------:R-:W-:Y:S01]  /*5a10*/  IMAD.SHL.U32 R8, R3, 0x10, RZ ;  /* 0x0000001003087824 */ /* 0x000fe200078e00ff */
[-C--:B------:R-:W-:Y:S02]  /*5a20*/  LEA.HI.X.SX32 R10, R10, R88.reuse, 0x1, P0 ;  /* 0x000000580a0a7211 */ /* 0x080fe400000f0eff */
[----:B------:R1:W-:Y:S01]  /*5a30*/  STL [R1+0x580], R11 ;  /* 0x0005800b01007387 */ /* 0x0003e20000100800 */
[----:B0-----:R-:W-:Y:S02]  /*5a40*/  IADD3 R12, P1, R9, R89, RZ ;  /* 0x00000059090c7210 */ /* 0x001fe40007f3e0ff */
[----:B-1----:R-:W-:-:S03]  /*5a50*/  LEA.HI.X.SX32 R11, R7, R88, 0x1, P2 ;  /* 0x00000058070b7211 */ /* 0x002fc600010f0eff */
[----:B------:R0:W-:Y:S01]  /*5a60*/  STL [R1+0x5bc], R12 ;  /* 0x0005bc0c01007387 */ /* 0x0001e20000100800 */
[----:B------:R-:W-:Y:S01]  /*5a70*/  IMAD R7, R3, 0xf, RZ ;  /* 0x0000000f03077824 */ /* 0x000fe200078e02ff */
        /* <DEDUP_REMOVED lines=24> */
[----:B------:R-:W-:Y:S02]  /*5c00*/  LEA.HI.X.SX32 R5, R5, R88, 0x1, P5 ;  /* 0x0000005805057211 */ /* 0x000fe400028f0eff */
[----:B------:R1:W-:Y:S01]  /*5c10*/  STL [R1+0x5a8], R11 ;  /* 0x0005a80b01007387 */ /* 0x0003e20000100800 */
[----:B0-----:R-:W-:Y:S01]  /*5c20*/  IADD3 R12, P6, R4, R89, RZ ;  /* 0x00000059040c7210 */ /* 0x001fe20007fde0ff */
[----:B-1----:R-:W-:-:S04]  /*5c30*/  IMAD R11, R3, 0xa, RZ ;  /* 0x0000000a030b7824 */ /* 0x002fc800078e02ff */
[----:B------:R0:W-:Y:S01]  /*5c40*/  STL [R1+0x5e4], R12 ;  /* 0x0005e40c01007387 */ /* 0x0001e20000100800 */
[----:B------:R-:W-:-:S03]  /*5c50*/  LEA.HI.X.SX32 R4, R4, R88, 0x1, P6 ;  /* 0x0000005804047211 */ /* 0x000fc600030f0eff */
[----:B------:R1:W-:Y:S01]  /*5c60*/  STL [R1+0x5b0], R10 ;  /* 0x0005b00a01007387 */ /* 0x0003e20000100800 */
[----:B0-----:R-:W-:Y:S01]  /*5c70*/  IADD3 R12, P0, R0, R89, RZ ;  /* 0x00000059000c7210 */ /* 0x001fe20007f1e0ff */
[----:B-1----:R-:W-:-:S04]  /*5c80*/  IMAD R10, R3, 0x9, RZ ;  /* 0x00000009030a7824 */ /* 0x002fc800078e02ff */
[----:B------:R0:W-:Y:S01]  /*5c90*/  STL [R1+0x5ec], R12 ;  /* 0x0005ec0c01007387 */ /* 0x0001e20000100800 */
[----:B------:R-:W-:-:S03]  /*5ca0*/  LEA.HI.X.SX32 R0, R0, R88, 0x1, P0 ;  /* 0x0000005800007211 */ /* 0x000fc600000f0eff */
[----:B------:R1:W-:Y:S01]  /*5cb0*/  STL [R1+0x5b8], R9 ;  /* 0x0005b80901007387 */ /* 0x0003e20000100800 */
[----:B0-----:R-:W-:Y:S01]  /*5cc0*/  IADD3 R12, P1, R11, R89, RZ ;  /* 0x000000590b0c7210 */ /* 0x001fe20007f3e0ff */
[----:B-1----:R-:W-:-:S04]  /*5cd0*/  IMAD.SHL.U32 R9, R3, 0x8, RZ ;  /* 0x0000000803097824 */ /* 0x002fc800078e00ff */
[----:B------:R0:W-:Y:S04]  /*5ce0*/  STL [R1+0x5f4], R12 ;  /* 0x0005f40c01007387 */ /* 0x0001e80000100800 */
        /* <DEDUP_REMOVED lines=8> */
[----:B------:R0:W-:Y:S04]  /*5d70*/  STL [R1+0x604], R12 ;  /* 0x0006040c01007387 */ /* 0x0001e80000100800 */
[----:B------:R1:W-:Y:S01]  /*5d80*/  STL [R1+0x5d0], R6 ;  /* 0x0005d00601007387 */ /* 0x0003e20000100800 */
[----:B0-----:R-:W-:Y:S01]  /*5d90*/  IADD3 R12, P4, R8, R89, RZ ;  /* 0x00000059080c7210 */ /* 0x001fe20007f9e0ff */
[----:B-1----:R-:W-:-:S04]  /*5da0*/  IMAD R6, R3, 0x5, RZ ;  /* 0x0000000503067824 */ /* 0x002fc800078e02ff */
[----:B------:R0:W-:Y:S04]  /*5db0*/  STL [R1+0x60c], R12 ;  /* 0x00060c0c01007387 */ /* 0x0001e80000100800 */
[----:B------:R1:W-:Y:S01]  /*5dc0*/  STL [R1+0x5d8], R5 ;  /* 0x0005d80501007387 */ /* 0x0003e20000100800 */
[----:B0-----:R-:W-:Y:S01]  /*5dd0*/  IADD3 R12, P5, R7, R89, RZ ;  /* 0x00000059070c7210 */ /* 0x001fe20007fbe0ff */
[----:B-1----:R-:W-:-:S04]  /*5de0*/  IMAD.SHL.U32 R5, R3, 0x4, RZ ;  /* 0x0000000403057824 */ /* 0x002fc800078e00ff */
[----:B------:R0:W-:Y:S04]  /*5df0*/  STL [R1+0x614], R12 ;  /* 0x0006140c01007387 */ /* 0x0001e80000100800 */
[----:B------:R1:W-:Y:S01]  /*5e00*/  STL [R1+0x5e0], R4 ;  /* 0x0005e00401007387 */ /* 0x0003e20000100800 */
[-C--:B------:R-:W-:Y:S02]  /*5e10*/  IADD3 R13, P0, R5, R89.reuse, RZ ;  /* 0x00000059050d7210 */ /* 0x080fe40007f1e0ff */
[----:B0-----:R-:W-:Y:S01]  /*5e20*/  IADD3 R12, P6, R6, R89, RZ ;  /* 0x00000059060c7210 */ /* 0x001fe20007fde0ff */
[----:B-1----:R-:W-:-:S04]  /*5e30*/  IMAD R4, R3, 0x3, RZ ;  /* 0x0000000303047824 */ /* 0x002fc800078e02ff */
[----:B------:R0:W-:Y:S04]  /*5e40*/  STL [R1+0x61c], R12 ;  /* 0x00061c0c01007387 */ /* 0x0001e80000100800 */
[----:B------:R1:W-:Y:S04]  /*5e50*/  STL [R1+0x5e8], R0 ;  /* 0x0005e80001007387 */ /* 0x0003e80000100800 */
[----:B------:R-:W-:Y:S01]  /*5e60*/  STL [R1+0x624], R13 ;  /* 0x0006240d01007387 */ /* 0x000fe20000100800 */
[----:B0-----:R-:W-:Y:S02]  /*5e70*/  LEA.HI.X.SX32 R12, R11, R88, 0x1, P1 ;  /* 0x000000580b0c7211 */ /* 0x001fe400008f0eff */
[----:B------:R-:W-:Y:S01]  /*5e80*/  IADD3 R11, P1, R4, R89, RZ ;  /* 0x00000059040b7210 */ /* 0x000fe20007f3e0ff */
[----:B-1----:R-:W-:-:S02]  /*5e90*/  IMAD.SHL.U32 R0, R3, 0x2, RZ ;  /* 0x0000000203007824 */ /* 0x002fc400078e00ff */
[----:B------:R0:W-:Y:S04]  /*5ea0*/  STL [R1+0x5f0], R12 ;  /* 0x0005f00c01007387 */ /* 0x0001e80000100800 */
[----:B------:R1:W-:Y:S04]  /*5eb0*/  STL [R1+0x62c], R11 ;  /* 0x00062c0b01007387 */ /* 0x0003e80000100800 */
[----:B------:R2:W-:Y:S01]  /*5ec0*/  STL [R1+0x5f8], R10 ;  /* 0x0005f80a01007387 */ /* 0x0005e20000100800 */
[----:B0-----:R-:W-:Y:S02]  /*5ed0*/  IADD3 R12, P2, R0, R89, RZ ;  /* 0x00000059000c7210 */ /* 0x001fe40007f5e0ff */
[----:B-1----:R-:W-:-:S03]  /*5ee0*/  LEA.HI.X.SX32 R11, R9, R88, 0x1, P3 ;  /* 0x00000058090b7211 */ /* 0x002fc600018f0eff */
[----:B------:R-:W-:Y:S01]  /*5ef0*/  STL [R1+0x634], R12 ;  /* 0x0006340c01007387 */ /* 0x000fe20000100800 */
[-C--:B------:R-:W-:Y:S02]  /*5f00*/  LEA.HI.X.SX32 R9, R8, R88.reuse, 0x1, P4 ;  /* 0x0000005808097211 */ /* 0x080fe400020f0eff */
[----:B--2---:R-:W-:Y:S01]  /*5f10*/  IADD3 R10, P3, R89, R3, RZ ;  /* 0x00000003590a7210 */ /* 0x004fe20007f7e0ff */
[----:B------:R-:W-:Y:S01]  /*5f20*/  STL [R1+0x600], R11 ;  /* 0x0006000b01007387 */ /* 0x000fe20000100800 */
[-C--:B------:R-:W-:Y:S02]  /*5f30*/  LEA.HI.X.SX32 R8, R7, R88.reuse, 0x1, P5 ;  /* 0x0000005807087211 */ /* 0x080fe400028f0eff */
[-C--:B------:R-:W-:Y:S01]  /*5f40*/  LEA.HI.X.SX32 R7, R6, R88.reuse, 0x1, P6 ;  /* 0x0000005806077211 */ /* 0x080fe200030f0eff */
[----:B------:R-:W-:Y:S01]  /*5f50*/  STL [R1+0x63c], R10 ;  /* 0x00063c0a01007387 */ /* 0x000fe20000100800 */
[-C--:B------:R-:W-:Y:S02]  /*5f60*/  LEA.HI.X.SX32 R6, R5, R88.reuse, 0x1, P0 ;  /* 0x0000005805067211 */ /* 0x080fe400000f0eff */
[-C--:B------:R-:W-:Y:S01]  /*5f70*/  LEA.HI.X.SX32 R5, R4, R88.reuse, 0x1, P1 ;  /* 0x0000005804057211 */ /* 0x080fe200008f0eff */
[----:B------:R-:W-:Y:S01]  /*5f80*/  STL [R1+0x608], R9 ;  /* 0x0006080901007387 */ /* 0x000fe20000100800 */
[----:B------:R-:W-:-:S02]  /*5f90*/  LEA.HI.X.SX32 R4, R0, R88, 0x1, P2 ;  /* 0x0000005800047211 */ /* 0x000fc400010f0eff */
[----:B------:R-:W-:Y:S01]  /*5fa0*/  LEA.HI.X.SX32 R0, R3, R88, 0x1, P3 ;  /* 0x0000005803007211 */ /* 0x000fe200018f0eff */
[----:B------:R-:W-:Y:S01]  /*5fb0*/  STL [R1+0x610], R8 ;  /* 0x0006100801007387 */ /* 0x000fe20000100800 */
[----:B------:R-:W-:-:S03]  /*5fc0*/  SHF.R.S32.HI R3, RZ, 0x1f, R91 ;  /* 0x0000001fff037819 */ /* 0x000fc6000001145b */
[----:B------:R-:W-:Y:S04]  /*5fd0*/  STL [R1+0x618], R7 ;  /* 0x0006180701007387 */ /* 0x000fe80000100800 */
[----:B------:R-:W-:Y:S04]  /*5fe0*/  STL [R1+0x620], R6 ;  /* 0x0006200601007387 */ /* 0x000fe80000100800 */
[----:B------:R0:W-:Y:S04]  /*5ff0*/  STL [R1+0x628], R5 ;  /* 0x0006280501007387 */ /* 0x0001e80000100800 */
[----:B------:R1:W-:Y:S04]  /*6000*/  STL [R1+0x630], R4 ;  /* 0x0006300401007387 */ /* 0x0003e80000100800 */
[----:B------:R2:W-:Y:S01]  /*6010*/  STL [R1+0x638], R0 ;  /* 0x0006380001007387 */ /* 0x0005e20000100800 */
[----:B0-----:R-:W-:-:S02]  /*6020*/  LOP3.LUT R5, R90, 0x20, RZ, 0x3c, !PT ;  /* 0x000000205a057812 */ /* 0x001fc400078e3cff */
[C---:B-1----:R-:W-:Y:S02]  /*6030*/  LOP3.LUT R4, R90.reuse, 0x10, RZ, 0x3c, !PT ;  /* 0x000000105a047812 */ /* 0x042fe400078e3cff */
[----:B--2---:R-:W-:-:S03]  /*6040*/  LOP3.LUT R0, R90, 0x30, RZ, 0x3c, !PT ;  /* 0x000000305a007812 */ /* 0x004fc600078e3cff */
[----:B------:R0:W-:Y:S04]  /*6050*/  STL [R1+0x6bc], R4 ;  /* 0x0006bc0401007387 */ /* 0x0001e80000100800 */
[----:B------:R1:W-:Y:S04]  /*6060*/  STL [R1+0x6b8], R5 ;  /* 0x0006b80501007387 */ /* 0x0003e80000100800 */
[----:B------:R2:W-:Y:S01]  /*6070*/  STL [R1+0x6b4], R0 ;  /* 0x0006b40001007387 */ /* 0x0005e20000100800 */
[C---:B0-----:R-:W-:Y:S02]  /*6080*/  LOP3.LUT R4, R90.reuse, 0x40, RZ, 0x3c, !PT ;  /* 0x000000405a047812 */ /* 0x041fe400078e3cff */
[----:B-1----:R-:W-:-:S03]  /*6090*/  LOP3.LUT R5, R90, 0x50, RZ, 0x3c, !PT ;  /* 0x000000505a057812 */ /* 0x002fc600078e3cff */
[----:B------:R0:W-:Y:S01]  /*60a0*/  STL [R1+0x6b0], R4 ;  /* 0x0006b00401007387 */ /* 0x0001e20000100800 */
[----:B--2---:R-:W-:-:S03]  /*60b0*/  LOP3.LUT R0, R90, 0x60, RZ, 0x3c, !PT ;  /* 0x000000605a007812 */ /* 0x004fc600078e3cff */
[----:B------:R-:W-:Y:S01]  /*60c0*/  STL [R1+0x6ac], R5 ;  /* 0x0006ac0501007387 */ /* 0x000fe20000100800 */
[----:B0-----:R-:W-:-:S03]  /*60d0*/  LOP3.LUT R4, R90, 0x70, RZ, 0x3c, !PT ;  /* 0x000000705a047812 */ /* 0x001fc600078e3cff */
[----:B------:R0:W5:Y:S04]  /*60e0*/  LDL.LU R90, [R1+0x6cc] ;  /* 0x0006cc00015a7983 */ /* 0x0001680000300800 */
[----:B------:R1:W-:Y:S04]  /*60f0*/  STL [R1+0x6a8], R0 ;  /* 0x0006a80001007387 */ /* 0x0003e80000100800 */
[----:B------:R0:W-:Y:S01]  /*6100*/  STL [R1+0x6a4], R4 ;  /* 0x0006a40401007387 */ /* 0x0001e20000100800 */
[----:B-1----:R-:W-:-:S07]  /*6110*/  LOP3.LUT R0, R2, 0x40, RZ, 0x3c, !PT ;  /* 0x0000004002007812 */ /* 0x002fce00078e3cff */
.L_x_2:
[----:B------:R-:W2:Y:S01]  /*6120*/  LDL R3, [R1+0x63c] ;  /* 0x00063c0001037983 */ /* 0x000ea20000100800 */
[----:B-1----:R-:W1:Y:S03]  /*6130*/  LDC R0, c[0x0][0x230] ;  /* 0x00008c00ff007b82 */ /* 0x002e660000000800 */
[----:B------:R-:W-:Y:S04]  /*6140*/  STL [R1+0x848], R10 ;  /* 0x0008480a01007387 */ /* 0x000fe80000100800 */
        /* <DEDUP_REMOVED lines=12> */
[----:B------:R-:W-:Y:S04]  /*6210*/  STL.64 [R1+0x7d0], R86 ;  /* 0x0007d05601007387 */ /* 0x000fe80000100a00 */
        /* <DEDUP_REMOVED lines=25> */
[----:B------:R3:W-:Y:S04]  /*63b0*/  STL.64 [R1+0x700], R34 ;  /* 0x0007002201007387 */ /* 0x0007e80000100a00 */
[----:B---3--:R-:W3:Y:S04]  /*63c0*/  LDL R34, [R1+0x620] ;  /* 0x0006200001227983 */ /* 0x008ee80000100800 */
[----:B------:R-:W-:Y:S04]  /*63d0*/  STL.64 [R1+0x6f8], R32 ;  /* 0x0006f82001007387 */ /* 0x000fe80000100a00 */
[----:B------:R-:W-:Y:S04]  /*63e0*/  STL.64 [R1+0x6f0], R30 ;  /* 0x0006f01e01007387 */ /* 0x000fe80000100a00 */
[----:B------:R-:W-:Y:S04]  /*63f0*/  STL.64 [R1+0x6e8], R28 ;  /* 0x0006e81c01007387 */ /* 0x000fe80000100a00 */
[----:B------:R-:W-:Y:S04]  /*6400*/  STL.64 [R1+0x6e0], R26 ;  /* 0x0006e01a01007387 */ /* 0x000fe80000100a00 */
[----:B------:R-:W-:Y:S04]  /*6410*/  STL.64 [R1+0x6d8], R24 ;  /* 0x0006d81801007387 */ /* 0x000fe80000100a00 */
[----:B------:R-:W1:Y:S01]  /*6420*/  LDL.LU R91, [R1+0x13c] ;  /* 0x00013c00015b7983 */ /* 0x000e620000300800 */
[----:B------:R-:W-:-:S02]  /*6430*/  PRMT R6, RZ, 0x7610, R6 ;  /* 0x00007610ff067816 */ /* 0x000fc40000000006 */
[----:B------:R-:W-:Y:S01]  /*6440*/  PRMT R8, RZ, 0x7610, R8 ;  /* 0x00007610ff087816 */ /* 0x000fe20000000008 */
[----:B-----5:R-:W-:Y:S01]  /*6450*/  STL [R1+0x6cc], R90 ;  /* 0x0006cc5a01007387 */ /* 0x020fe20000100800 */
[----:B-1----:R-:W-:-:S03]  /*6460*/  IMAD R0, R91, -0x80, R0 ;  /* 0xffffff805b007824 */ /* 0x002fc600078e0200 */
[----:B------:R-:W-:Y:S02]  /*6470*/  STL [R1+0x7dc], R91 ;  /* 0x0007dc5b01007387 */ /* 0x000fe40000100800 */
[C---:B------:R-:W-:Y:S02]  /*6480*/  ISETP.GT.AND P0, PT, R0.reuse, RZ, PT ;  /* 0x000000ff0000720c */ /* 0x040fe40003f04270 */
[----:B------:R-:W-:Y:S01]  /*6490*/  STL [R1+0x7e0], R89 ;  /* 0x0007e05901007387 */ /* 0x000fe20000100800 */
[C---:B------:R-:W-:Y:S02]  /*64a0*/  ISETP.GT.AND P1, PT, R0.reuse, 0x1, PT ;  /* 0x000000010000780c */ /* 0x040fe40003f24270 */
[C---:B------:R-:W-:Y:S01]  /*64b0*/  ISETP.GT.AND P2, PT, R0.reuse, 0x2, PT ;  /* 0x000000020000780c */ /* 0x040fe20003f44270 */
[----:B------:R1:W-:Y:S01]  /*64c0*/  STL [R1+0x6d4], R88 ;  /* 0x0006d45801007387 */ /* 0x0003e20000100800 */
[----:B------:R-:W-:Y:S02]  /*64d0*/  PRMT R16, RZ, 0x7610, R16 ;  /* 0x00007610ff107816 */ /* 0x000fe40000000010 */
[----:B------:R-:W-:-:S02]  /*64e0*/  ISETP.GT.AND P3, PT, R0, 0x3, PT ;  /* 0x000000030000780c */ /* 0x000fc40003f64270 */
[----:B------:R-:W-:Y:S02]  /*64f0*/  ISETP.GT.AND P4, PT, R0, 0x4, PT ;  /* 0x000000040000780c */ /* 0x000fe40003f84270 */
[----:B0-----:R-:W-:Y:S02]  /*6500*/  @P0 IMAD.MOV.U32 R4, RZ, RZ, R89 ;  /* 0x000000ffff040224 */ /* 0x001fe400078e0059 */
[----:B------:R-:W-:Y:S02]  /*6510*/  @P0 IMAD.MOV.U32 R5, RZ, RZ, R88 ;  /* 0x000000ffff050224 */ /* 0x000fe400078e0058 */
[----:B-1----:R-:W4:Y:S04]  /*6520*/  LDL.LU R88, [R1+0x624] ;  /* 0x0006240001587983 */ /* 0x002f280000300800 */
[----:B------:R2:W3:Y:S04]  /*6530*/  @P0 LDG.E.U8 R6, desc[UR14][R4.64] ;  /* 0x0000000e04060981 */ /* 0x0004e8000c1e1100 */
[----:B------:R-:W4:Y:S01]  /*6540*/  LDL R5, [R1+0x638] ;  /* 0x0006380001057983 */ /* 0x000f220000100800 */
[----:B--2---:R-:W-:-:S03]  /*6550*/  @P1 IMAD.MOV.U32 R4, RZ, RZ, R3 ;  /* 0x000000ffff041224 */ /* 0x004fc600078e0003 */
[----:B------:R-:W2:Y:S04]  /*6560*/  LDL.LU R3, [R1+0x61c] ;  /* 0x00061c0001037983 */ /* 0x000ea80000300800 */
[----:B----4-:R0:W4:Y:S04]  /*6570*/  @P1 LDG.E.U8 R8, desc[UR14][R4.64] ;  /* 0x0000000e04081981 */ /* 0x010128000c1e1100 */
[----:B------:R-:W0:Y:S04]  /*6580*/  LDL R4, [R1+0x630] ;  /* 0x0006300001047983 */ /* 0x000e280000100800 */
[----:B------:R-:W0:Y:S01]  /*6590*/  LDL R5, [R1+0x634] ;  /* 0x0006340001057983 */ /* 0x000e220000100800 */
[----:B------:R-:W-:-:S02]  /*65a0*/  PRMT R17, RZ, 0x7610, R17 ;  /* 0x00007610ff117816 */ /* 0x000fc40000000011 */
[----:B------:R-:W-:Y:S02]  /*65b0*/  PRMT R95, RZ, 0x7610, R95 ;  /* 0x00007610ff5f7816 */ /* 0x000fe4000000005f */
[C---:B------:R-:W-:Y:S02]  /*65c0*/  ISETP.GT.AND P1, PT, R0.reuse, 0x5, PT ;  /* 0x000000050000780c */ /* 0x040fe40003f24270 */
[----:B------:R-:W-:Y:S02]  /*65d0*/  PRMT R7, RZ, 0x7610, R7 ;  /* 0x00007610ff077816 */ /* 0x000fe40000000007 */
[----:B------:R-:W-:Y:S02]  /*65e0*/  ISETP.GT.AND P0, PT, R0, 0x6, PT ;  /* 0x000000060000780c */ /* 0x000fe40003f04270 */
[----:B0-----:R-:W-:-:S04]  /*65f0*/  @P2 LOP3.LUT R5, R5, R4, RZ, 0x3c, !PT ;  /* 0x0000000405052212 */ /* 0x001fc800078e3cff */
[----:B------:R-:W-:-:S04]  /*6600*/  @P2 LOP3.LUT R4, R5, R4, RZ, 0x3c, !PT ;  /* 0x0000000405042212 */ /* 0x000fc800078e3cff */
[----:B------:R-:W-:-:S05]  /*6610*/  @P2 LOP3.LUT R5, R5, R4, RZ, 0x3c, !PT ;  /* 0x0000000405052212 */ /* 0x000fca00078e3cff */
[----:B------:R0:W4:Y:S04]  /*6620*/  @P2 LDG.E.U8 R16, desc[UR14][R4.64] ;  /* 0x0000000e04102981 */ /* 0x000128000c1e1100 */
[----:B------:R-:W0:Y:S04]  /*6630*/  LDL R4, [R1+0x628] ;  /* 0x0006280001047983 */ /* 0x000e280000100800 */
[----:B------:R-:W0:Y:S02]  /*6640*/  LDL R5, [R1+0x62c] ;  /* 0x00062c0001057983 */ /* 0x000e240000100800 */
[----:B0-----:R-:W-:-:S04]  /*6650*/  @P3 LOP3.LUT R5, R5, R4, RZ, 0x3c, !PT ;  /* 0x0000000405053212 */ /* 0x001fc800078e3cff */
[----:B------:R-:W-:-:S04]  /*6660*/  @P3 LOP3.LUT R4, R5, R4, RZ, 0x3c, !PT ;  /* 0x0000000405043212 */ /* 0x000fc800078e3cff */
[----:B------:R-:W-:-:S05]  /*6670*/  @P3 LOP3.LUT R5, R5, R4, RZ, 0x3c, !PT ;  /* 0x0000000405053212 */ /* 0x000fca00078e3cff */
[----:B------:R0:W4:Y:S02]  /*6680*/  @P3 LDG.E.U8 R17, desc[UR14][R4.64] ;  /* 0x0000000e04113981 */ /* 0x000124000c1e1100 */
[----:B0-----:R-:W-:Y:S02]  /*6690*/  @P4 IMAD.MOV.U32 R4, RZ, RZ, R88 ;  /* 0x000000ffff044224 */ /* 0x001fe400078e0058 */
[----:B---3--:R-:W-:Y:S02]  /*66a0*/  @P4 IMAD.MOV.U32 R5, RZ, RZ, R34 ;  /* 0x000000ffff054224 */ /* 0x008fe400078e0022 */
[----:B------:R-:W3:Y:S04]  /*66b0*/  LDL R34, [R1+0x5fc] ;  /* 0x0005fc0001227983 */ /* 0x000ee80000100800 */
[----:B------:R-:W-:Y:S04]  /*66c0*/  STL [R1+0x7e4], R88 ;  /* 0x0007e45801007387 */ /* 0x000fe80000100800 */
[----:B------:R2:W4:Y:S04]  /*66d0*/  @P4 LDG.E.U8 R95, desc[UR14][R4.64] ;  /* 0x0000000e045f4981 */ /* 0x000528000c1e1100 */
[----:B------:R-:W3:Y:S01]  /*66e0*/  LDL R5, [R1+0x618] ;  /* 0x0006180001057983 */ /* 0x000ee20000100800 */
[----:B--2---:R-:W-:Y:S01]  /*66f0*/  @P1 IMAD.MOV.U32 R4, RZ, RZ, R3 ;  /* 0x000000ffff041224 */ /* 0x004fe200078e0003 */
[----:B------:R-:W-:-:S02]  /*6700*/  PRMT R93, RZ, 0x7610, R93 ;  /* 0x00007610ff5d7816 */ /* 0x000fc4000000005d */
[----:B------:R-:W-:Y:S01]  /*6710*/  STL [R1+0x7e8], R3 ;  /* 0x0007e80301007387 */ /* 0x000fe20000100800 */
[C---:B------:R-:W-:Y:S02]  /*6720*/  ISETP.GT.AND P2, PT, R0.reuse, 0x7, PT ;  /* 0x000000070000780c */ /* 0x040fe40003f44270 */
[----:B------:R-:W-:Y:S02]  /*6730*/  PRMT R92, RZ, 0x7610, R92 ;  /* 0x00007610ff5c7816 */ /* 0x000fe4000000005c */
[C---:B------:R-:W-:Y:S02]  /*6740*/  ISETP.GT.AND P3, PT, R0.reuse, 0x8, PT ;  /* 0x000000080000780c */ /* 0x040fe40003f64270 */
[----:B------:R-:W-:Y:S02]  /*6750*/  PRMT R94, RZ, 0x7610, R94 ;  /* 0x00007610ff5e7816 */ /* 0x000fe4000000005e */
[----:B------:R-:W-:Y:S01]  /*6760*/  ISETP.GT.AND P4, PT, R0, 0x9, PT ;  /* 0x000000090000780c */ /* 0x000fe20003f84270 */
[----:B---3--:R0:W2:Y:S04]  /*6770*/  @P1 LDG.E.U8 R7, desc[UR14][R4.64] ;  /* 0x0000000e04071981 */ /* 0x0080a8000c1e1100 */
[----:B------:R-:W0:Y:S04]  /*6780*/  LDL R4, [R1+0x610] ;  /* 0x0006100001047983 */ /* 0x000e280000100800 */
[----:B------:R-:W0:Y:S02]  /*6790*/  LDL R5, [R1+0x614] ;  /* 0x0006140001057983 */ /* 0x000e240000100800 */
[----:B0-----:R-:W-:-:S04]  /*67a0*/  @P0 LOP3.LUT R5, R5, R4, RZ, 0x3c, !PT ;  /* 0x0000000405050212 */ /* 0x001fc800078e3cff */
[----:B------:R-:W-:-:S04]  /*67b0*/  @P0 LOP3.LUT R4, R5, R4, RZ, 0x3c, !PT ;  /* 0x0000000405040212 */ /* 0x000fc800078e3cff */
[----:B------:R-:W-:-:S05]  /*67c0*/  @P0 LOP3.LUT R5, R5, R4, RZ, 0x3c, !PT ;  /* 0x0000000405050212 */ /* 0x000fca00078e3cff */
[----:B------:R0:W3:Y:S04]  /*67d0*/  @P0 LDG.E.U8 R93, desc[UR14][R4.64] ;  /* 0x0000000e045d0981 */ /* 0x0000e8000c1e1100 */
[----:B------:R-:W0:Y:S04]  /*67e0*/  LDL R4, [R1+0x608] ;  /* 0x0006080001047983 */ /* 0x000e280000100800 */
[----:B------:R-:W0:Y:S01]  /*67f0*/  LDL R5, [R1+0x60c] ;  /* 0x00060c0001057983 */ /* 0x000e220000100800 */
[----:B------:R-:W-:Y:S02]  /*6800*/  PRMT R96, RZ, 0x7610, R96 ;  /* 0x00007610ff607816 */ /* 0x000fe40000000060 */
[----:B------:R-:W-:-:S02]  /*6810*/  ISETP.GT.AND P1, PT, R0, 0xa, PT ;  /* 0x0000000a0000780c */ /* 0x000fc40003f24270 */
[----:B------:R-:W-:Y:S02]  /*6820*/  PRMT R97, RZ, 0x7610, R97 ;  /* 0x00007610ff617816 */ /* 0x000fe40000000061 */
[----:B------:R-:W-:Y:S02]  /*6830*/  ISETP.GT.AND P0, PT, R0, 0xb, PT ;  /* 0x0000000b0000780c */ /* 0x000fe40003f04270 */
[----:B0-----:R-:W-:-:S04]  /*6840*/  @P2 LOP3.LUT R5, R5, R4, RZ, 0x3c, !PT ;  /* 0x0000000405052212 */ /* 0x001fc800078e3cff */
[----:B------:R-:W-:-:S04]  /*6850*/  @P2 LOP3.LUT R4, R5, R4, RZ, 0x3c, !PT ;  /* 0x0000000405042212 */ /* 0x000fc800078e3cff */
[----:B------:R-:W-:-:S05]  /*6860*/  @P2 LOP3.LUT R5, R5, R4, RZ, 0x3c, !PT ;  /* 0x0000000405052212 */ /* 0x000fca00078e3cff */
[----:B------:R0:W3:Y:S04]  /*6870*/  @P2 LDG.E.U8 R92, desc[UR14][R4.64] ;  /* 0x0000000e045c2981 */ /* 0x0000e8000c1e1100 */
[----:B------:R-:W0:Y:S04]  /*6880*/  LDL R4, [R1+0x600] ;  /* 0x0006000001047983 */ /* 0x000e280000100800 */
[----:B------:R-:W0:Y:S02]  /*6890*/  LDL R5, [R1+0x604] ;  /* 0x0006040001057983 */ /* 0x000e240000100800 */
[----:B0-----:R-:W-:-:S04]  /*68a0*/  @P3 LOP3.LUT R5, R5, R4, RZ, 0x3c, !PT ;  /* 0x0000000405053212 */ /* 0x001fc800078e3cff */
[----:B------:R-:W-:-:S04]  /*68b0*/  @P3 LOP3.LUT R4, R5, R4, RZ, 0x3c, !PT ;  /* 0x0000000405043212 */ /* 0x000fc800078e3cff */
[----:B------:R-:W-:-:S05]  /*68c0*/  @P3 LOP3.LUT R5, R5, R4, RZ, 0x3c, !PT ;  /* 0x0000000405053212 */ /* 0x000fca00078e3cff */
[----:B------:R0:W3:Y:S04]  /*68d0*/  @P3 LDG.E.U8 R94, desc[UR14][R4.64] ;  /* 0x0000000e045e3981 */ /* 0x0000e8000c1e1100 */
[----:B------:R-:W4:Y:S01]  /*68e0*/  LDL R5, [R1+0x5f8] ;  /* 0x0005f80001057983 */ /* 0x000f220000100800 */
[----:B0-----:R-:W-:Y:S01]  /*68f0*/  @P4 IMAD.MOV.U32 R4, RZ, RZ, R34 ;  /* 0x000000ffff044224 */ /* 0x001fe200078e0022 */
[----:B------:R-:W-:Y:S02]  /*6900*/  PRMT R100, RZ, 0x7610, R100 ;  /* 0x00007610ff647816 */ /* 0x000fe40000000064 */
[----:B------:R-:W-:Y:S01]  /*6910*/  ISETP.GT.AND P2, PT, R0, 0xc, PT ;  /* 0x0000000c0000780c */ /* 0x000fe20003f44270 */
[----:B------:R-:W2:Y:S04]  /*6920*/  LDL R34, [R1+0x5d4] ;  /* 0x0005d40001227983 */ /* 0x000ea80000100800 */
[----:B----4-:R0:W4:Y:S04]  /*6930*/  @P4 LDG.E.U8 R96, desc[UR14][R4.64] ;  /* 0x0000000e04604981 */ /* 0x010128000c1e1100 */
[----:B------:R-:W0:Y:S04]  /*6940*/  LDL R4, [R1+0x5f0] ;  /* 0x0005f00001047983 */ /* 0x000e280000100800 */
[----:B------:R-:W0:Y:S01]  /*6950*/  LDL R5, [R1+0x5f4] ;  /* 0x0005f40001057983 */ /* 0x000e220000100800 */
[----:B------:R-:W-:-:S02]  /*6960*/  PRMT R99, RZ, 0x7610, R99 ;  /* 0x00007610ff637816 */ /* 0x000fc40000000063 */
        /* <DEDUP_REMOVED lines=12> */
[----:B------:R0:W4:Y:S04]  /*6a30*/  @P0 LDG.E.U8 R100, desc[UR14][R4.64] ;  /* 0x0000000e04640981 */ /* 0x000128000c1e1100 */
        /* <DEDUP_REMOVED lines=16> */
[----:B------:R-:W3:Y:S01]  /*6b40*/  LDL R5, [R1+0x5d0] ;  /* 0x0005d00001057983 */ /* 0x000ee20000100800 */
[----:B--2---:R-:W-:Y:S01]  /*6b50*/  @P4 IMAD.MOV.U32 R4, RZ, RZ, R34 ;  /* 0x000000ffff044224 */ /* 0x004fe200078e0022 */
[----:B------:R-:W-:Y:S02]  /*6b60*/  PRMT R104, RZ, 0x7610, R104 ;  /* 0x00007610ff687816 */ /* 0x000fe40000000068 */
[----:B------:R-:W-:Y:S01]  /*6b70*/  ISETP.GT.AND P2, PT, R0, 0x11, PT ;  /* 0x000000110000780c */ /* 0x000fe20003f44270 */
[----:B------:R-:W2:Y:S04]  /*6b80*/  LDL R34, [R1+0x5ac] ;  /* 0x0005ac0001227983 */ /* 0x000ea80000100800 */
[----:B---3--:R0:W3:Y:S04]  /*6b90*/  @P4 LDG.E.U8 R109, desc[UR14][R4.64] ;  /* 0x0000000e046d4981 */ /* 0x0080e8000c1e1100 */
        /* <DEDUP_REMOVED lines=33> */
[----:B--2---:R-:W-:Y:S01]  /*6db0*/  @P4 IMAD.MOV.U32 R4, RZ, RZ, R34 ;  /* 0x000000ffff044224 */ /* 0x004fe200078e0022 */
        /* <DEDUP_REMOVED lines=73> */
[----:B------:R-:W4:Y:S04]  /*7250*/  @P3 LDG.E.U8 R10, desc[UR14][R4.64] ;  /* 0x0000000e040a3981 */ /* 0x000f28000c1e1100 */
[----:B----4-:R0:W-:Y:S04]  /*7260*/  STL [R1+0x108], R10 ;  /* 0x0001080a01007387 */ /* 0x0101e80000100800 */
[----:B0-----:R-:W4:Y:S04]  /*7270*/  LDL.LU R10, [R1+0x848] ;  /* 0x00084800010a7983 */ /* 0x001f280000300800 */
[----:B------:R-:W3:Y:S01]  /*7280*/  LDL R5, [R1+0x558] ;  /* 0x0005580001057983 */ /* 0x000ee20000100800 */
[----:B--2---:R-:W-:Y:S01]  /*7290*/  @P4 IMAD.MOV.U32 R4, RZ, RZ, R34 ;  /* 0x000000ffff044224 */ /* 0x004fe200078e0022 */
[----:B------:R-:W-:-:S02]  /*72a0*/  PRMT R90, RZ, 0x7610, R90 ;  /* 0x00007610ff5a7816 */ /* 0x000fc4000000005a */
        /* <DEDUP_REMOVED lines=300> */
[----:B------:R-:W3:Y:S04]  /*8570*/  @P3 LDG.E.U8 R9, desc[UR14][R4.64] ;  /* 0x0000000e04093981 */ /* 0x000ee8000c1e1100 */
[----:B---3--:R0:W-:Y:S04]  /*8580*/  STL [R1+0x134], R9 ;  /* 0x0001340901007387 */ /* 0x0081e80000100800 */
[----:B0-----:R-:W3:Y:S04]  /*8590*/  LDL.LU R9, [R1+0x844] ;  /* 0x0008440001097983 */ /* 0x001ee80000300800 */
[----:B------:R-:W4:Y:S01]  /*85a0*/  LDL R5, [R1+0x418] ;  /* 0x0004180001057983 */ /* 0x000f220000100800 */
[----:B--2---:R-:W-:-:S03]  /*85b0*/  @P4 IMAD.MOV.U32 R4, RZ, RZ, R34 ;  /* 0x000000ffff044224 */ /* 0x004fc600078e0022 */
[----:B------:R-:W2:Y:S04]  /*85c0*/  LDL R34, [R1+0x3f4] ;  /* 0x0003f40001227983 */ /* 0x000ea80000100800 */
[----:B----4-:R0:W4:Y:S04]  /*85d0*/  @P4 LDG.E.U8 R58, desc[UR14][R4.64] ;  /* 0x0000000e043a4981 */ /* 0x010128000c1e1100 */
[----:B------:R-:W0:Y:S04]  /*85e0*/  LDL R4, [R1+0x410] ;  /* 0x0004100001047983 */ /* 0x000e280000100800 */
[----:B------:R-:W0:Y:S01]  /*85f0*/  LDL R5, [R1+0x414] ;  /* 0x0004140001057983 */ /* 0x000e220000100800 */
[----:B------:R-:W-:-:S02]  /*8600*/  PRMT R80, RZ, 0x7610, R80 ;  /* 0x00007610ff507816 */ /* 0x000fc40000000050 */
[C---:B------:R-:W-:Y:S02]  /*8610*/  ISETP.GT.AND P2, PT, R0.reuse, 0x48, PT ;  /* 0x000000480000780c */ /* 0x040fe40003f44270 */
[----:B------:R-:W-:Y:S02]  /*8620*/  PRMT R124, RZ, 0x7610, R124 ;  /* 0x00007610ff7c7816 */ /* 0x000fe4000000007c */
[C---:B------:R-:W-:Y:S02]  /*8630*/  ISETP.GT.AND P3, PT, R0.reuse, 0x49, PT ;  /* 0x000000490000780c */ /* 0x040fe40003f64270 */
[----:B------:R-:W-:Y:S02]  /*8640*/  PRMT R122, RZ, 0x7610, R122 ;  /* 0x00007610ff7a7816 */ /* 0x000fe4000000007a */
[----:B------:R-:W-:Y:S02]  /*8650*/  ISETP.GT.AND P4, PT, R0, 0x4a, PT ;  /* 0x0000004a0000780c */ /* 0x000fe40003f84270 */
[----:B0-----:R-:W-:-:S04]  /*8660*/  @P1 LOP3.LUT R5, R5, R4, RZ, 0x3c, !PT ;  /* 0x0000000405051212 */ /* 0x001fc800078e3cff */
[----:B------:R-:W-:-:S04]  /*8670*/  @P1 LOP3.LUT R4, R5, R4, RZ, 0x3c, !PT ;  /* 0x0000000405041212 */ /* 0x000fc800078e3cff */
[----:B------:R-:W-:-:S05]  /*8680*/  @P1 LOP3.LUT R5, R5, R4, RZ, 0x3c, !PT ;  /* 0x0000000405051212 */ /* 0x000fca00078e3cff */
[----:B------:R-:W3:Y:S04]  /*8690*/  @P1 LDG.E.U8 R18, desc[UR14][R4.64] ;  /* 0x0000000e04121981 */ /* 0x000ee8000c1e1100 */
[----:B---3--:R0:W-:Y:S04]  /*86a0*/  STL [R1+0x12c], R18 ;  /* 0x00012c1201007387 */ /* 0x0081e80000100800 */
[----:B0-----:R-:W3:Y:S04]  /*86b0*/  LDL.LU R18, [R1+0x840] ;  /* 0x0008400001127983 */ /* 0x001ee80000300800 */
[----:B------:R-:W2:Y:S04]  /*86c0*/  LDL R4, [R1+0x408] ;  /* 0x0004080001047983 */ /* 0x000ea80000100800 */
[----:B------:R-:W2:Y:S02]  /*86d0*/  LDL R5, [R1+0x40c] ;  /* 0x00040c0001057983 */ /* 0x000ea40000100800 */
[----:B--2---:R-:W-:-:S04]  /*86e0*/  @P0 LOP3.LUT R5, R5, R4, RZ, 0x3c, !PT ;  /* 0x0000000405050212 */ /* 0x004fc800078e3cff */
[----:B------:R-:W-:-:S04]  /*86f0*/  @P0 LOP3.LUT R4, R5, R4, RZ, 0x3c, !PT ;  /* 0x0000000405040212 */ /* 0x000fc800078e3cff */
[----:B------:R-:W-:-:S05]  /*8700*/  @P0 LOP3.LUT R5, R5, R4, RZ, 0x3c, !PT ;  /* 0x0000000405050212 */ /* 0x000fca00078e3cff */
[----:B------:R0:W2:Y:S04]  /*8710*/  @P0 LDG.E.U8 R80, desc[UR14][R4.64] ;  /* 0x0000000e04500981 */ /* 0x0000a8000c1e1100 */
        /* <DEDUP_REMOVED lines=9> */
[----:B------:R-:W4:Y:S04]  /*87b0*/  @P2 LDG.E.U8 R124, desc[UR14][R4.64] ;  /* 0x0000000e047c2981 */ /* 0x000f28000c1e1100 */
[----:B----4-:R0:W-:Y:S04]  /*87c0*/  STL [R1+0x130], R124 ;  /* 0x0001307c01007387 */ /* 0x0101e80000100800 */
[----:B0-----:R-:W4:Y:S04]  /*87d0*/  LDL.LU R124, [R1+0x83c] ;  /* 0x00083c00017c7983 */ /* 0x001f280000300800 */
[----:B------:R-:W3:Y:S04]  /*87e0*/  LDL R4, [R1+0x3f8] ;  /* 0x0003f80001047983 */ /* 0x000ee80000100800 */
[----:B------:R-:W3:Y:S02]  /*87f0*/  LDL R5, [R1+0x3fc] ;  /* 0x0003fc0001057983 */ /* 0x000ee40000100800 */
[----:B---3--:R-:W-:-:S04]  /*8800*/  @P3 LOP3.LUT R5, R5, R4, RZ, 0x3c, !PT ;  /* 0x0000000405053212 */ /* 0x008fc800078e3cff */
[----:B------:R-:W-:-:S04]  /*8810*/  @P3 LOP3.LUT R4, R5, R4, RZ, 0x3c, !PT ;  /* 0x0000000405043212 */ /* 0x000fc800078e3cff */
[----:B------:R-:W-:-:S05]  /*8820*/  @P3 LOP3.LUT R5, R5, R4, RZ, 0x3c, !PT ;  /* 0x0000000405053212 */ /* 0x000fca00078e3cff */
[----:B------:R-:W3:Y:S04]  /*8830*/  @P3 LDG.E.U8 R122, desc[UR14][R4.64] ;  /* 0x0000000e047a3981 */ /* 0x000ee8000c1e1100 */
[----:B---3--:R0:W-:Y:S04]  /*8840*/  STL [R1+0x138], R122 ;  /* 0x0001387a01007387 */ /* 0x0081e80000100800 */
[----:B0-----:R-:W3:Y:S04]  /*8850*/  LDL.LU R122, [R1+0x838] ;  /* 0x00083800017a7983 */ /* 0x001ee80000300800 */
[----:B------:R-:W2:Y:S01]  /*8860*/  LDL R5, [R1+0x3f0] ;  /* 0x0003f00001057983 */ /* 0x000ea20000100800 */
[----:B------:R-:W-:Y:S01]  /*8870*/  @P4 IMAD.MOV.U32 R4, RZ, RZ, R34 ;  /* 0x000000ffff044224 */ /* 0x000fe200078e0022 */
[----:B------:R-:W-:-:S02]  /*8880*/  PRMT R121, RZ, 0x7610, R121 ;  /* 0x00007610ff797816 */ /* 0x000fc40000000079 */
[----:B------:R-:W4:Y:S04]  /*8890*/  LDL R34, [R1+0x3cc] ;  /* 0x0003cc0001227983 */ /* 0x000f280000100800 */
[----:B--2---:R0:W2:Y:S04]  /*88a0*/  @P4 LDG.E.U8 R57, desc[UR14][R4.64] ;  /* 0x0000000e04394981 */ /* 0x0040a8000c1e1100 */
[----:B------:R-:W0:Y:S04]  /*88b0*/  LDL R4, [R1+0x3e8] ;  /* 0x0003e80001047983 */ /* 0x000e280000100800 */
[----:B------:R-:W0:Y:S01]  /*88c0*/  LDL R5, [R1+0x3ec] ;  /* 0x0003ec0001057983 */ /* 0x000e220000100800 */
[----:B------:R-:W-:-:S02]  /*88d0*/  ISETP.GT.AND P2, PT, R0, 0x4d, PT ;  /* 0x0000004d0000780c */ /* 0x000fc40003f44270 */
[----:B------:R-:W-:Y:S02]  /*88e0*/  PRMT R120, RZ, 0x7610, R120 ;  /* 0x00007610ff787816 */ /* 0x000fe40000000078 */
[C---:B------:R-:W-:Y:S02]  /*88f0*/  ISETP.GT.AND P3, PT, R0.reuse, 0x4e, PT ;  /* 0x0000004e0000780c */ /* 0x040fe40003f64270 */
[----:B------:R-:W-:Y:S02]  /*8900*/  PRMT R55, RZ, 0x7610, R55 ;  /* 0x00007610ff377816 */ /* 0x000fe40000000037 */
[----:B------:R-:W-:Y:S02]  /*8910*/  ISETP.GT.AND P4, PT, R0, 0x4f, PT ;  /* 0x0000004f0000780c */ /* 0x000fe40003f84270 */
[----:B0-----:R-:W-:-:S04]  /*8920*/  @P1 LOP3.LUT R5, R5, R4, RZ, 0x3c, !PT ;  /* 0x0000000405051212 */ /* 0x001fc800078e3cff */
[----:B------:R-:W-:-:S04]  /*8930*/  @P1 LOP3.LUT R4, R5, R4, RZ, 0x3c, !PT ;  /* 0x0000000405041212 */ /* 0x000fc800078e3cff */
[----:B------:R-:W-:-:S05]  /*8940*/  @P1 LOP3.LUT R5, R5, R4, RZ, 0x3c, !PT ;  /* 0x0000000405051212 */ /* 0x000fca00078e3cff */
[----:B------:R0:W2:Y:S04]  /*8950*/  @P1 LDG.E.U8 R56, desc[UR14][R4.64] ;  /* 0x0000000e04381981 */ /* 0x0000a8000c1e1100 */
        /* <DEDUP_REMOVED lines=8> */
[----:B------:R-:W4:Y:S04]  /*89e0*/  LDL R4, [R1+0x3d8] ;  /* 0x0003d80001047983 */ /* 0x000f280000100800 */
[----:B------:R-:W4:Y:S01]  /*89f0*/  LDL R5, [R1+0x3dc] ;  /* 0x0003dc0001057983 */ /* 0x000f220000100800 */
[----:B------:R-:W-:-:S02]  /*8a00*/  PRMT R54, RZ, 0x7610, R54 ;  /* 0x00007610ff367816 */ /* 0x000fc40000000036 */
[C---:B------:R-:W-:Y:S02]  /*8a10*/  ISETP.GT.AND P1, PT, R0.reuse, 0x50, PT ;  /* 0x000000500000780c */ /* 0x040fe40003f24270 */
[----:B------:R-:W-:Y:S02]  /*8a20*/  PRMT R119, RZ, 0x7610, R119 ;  /* 0x00007610ff777816 */ /* 0x000fe40000000077 */
[----:B------:R-:W-:Y:S02]  /*8a30*/  ISETP.GT.AND P0, PT, R0, 0x51, PT ;  /* 0x000000510000780c */ /* 0x000fe40003f04270 */
[----:B----4-:R-:W-:-:S04]  /*8a40*/  @P2 LOP3.LUT R5, R5, R4, RZ, 0x3c, !PT ;  /* 0x0000000405052212 */ /* 0x010fc800078e3cff */
[----:B------:R-:W-:-:S04]  /*8a50*/  @P2 LOP3.LUT R4, R5, R4, RZ, 0x3c, !PT ;  /* 0x0000000405042212 */ /* 0x000fc800078e3cff */
[----:B------:R-:W-:-:S05]  /*8a60*/  @P2 LOP3.LUT R5, R5, R4, RZ, 0x3c, !PT ;  /* 0x0000000405052212 */ /* 0x000fca00078e3cff */
[----:B------:R-:W4:Y:S04]  /*8a70*/  @P2 LDG.E.U8 R120, desc[UR14][R4.64] ;  /* 0x0000000e04782981 */ /* 0x000f28000c1e1100 */
[----:B----4-:R0:W-:Y:S04]  /*8a80*/  STL [R1+0x124], R120 ;  /* 0x0001247801007387 */ /* 0x0101e80000100800 */
[----:B0-----:R-:W4:Y:S04]  /*8a90*/  LDL.LU R120, [R1+0x830] ;  /* 0x0008300001787983 */ /* 0x001f280000300800 */
[----:B------:R-:W2:Y:S04]  /*8aa0*/  LDL R4, [R1+0x3d0] ;  /* 0x0003d00001047983 */ /* 0x000ea80000100800 */
[----:B------:R-:W2:Y:S02]  /*8ab0*/  LDL R5, [R1+0x3d4] ;  /* 0x0003d40001057983 */ /* 0x000ea40000100800 */
[----:B--2---:R-:W-:-:S04]  /*8ac0*/  @P3 LOP3.LUT R5, R5, R4, RZ, 0x3c, !PT ;  /* 0x0000000405053212 */ /* 0x004fc800078e3cff */
[----:B------:R-:W-:-:S04]  /*8ad0*/  @P3 LOP3.LUT R4, R5, R4, RZ, 0x3c, !PT ;  /* 0x0000000405043212 */ /* 0x000fc800078e3cff */
[----:B------:R-:W-:-:S05]  /*8ae0*/  @P3 LOP3.LUT R5, R5, R4, RZ, 0x3c, !PT ;  /* 0x0000000405053212 */ /* 0x000fca00078e3cff */
[----:B------:R0:W2:Y:S04]  /*8af0*/  @P3 LDG.E.U8 R55, desc[UR14][R4.64] ;  /* 0x0000000e04373981 */ /* 0x0000a8000c1e1100 */
[----:B------:R-:W3:Y:S01]  /*8b00*/  LDL R5, [R1+0x3c8] ;  /* 0x0003c80001057983 */ /* 0x000ee20000100800 */
[----:B0-----:R-:W-:-:S03]  /*8b10*/  @P4 IMAD.MOV.U32 R4, RZ, RZ, R34 ;  /* 0x000000ffff044224 */ /* 0x001fc600078e0022 */
[----:B------:R-:W4:Y:S04]  /*8b20*/  LDL R34, [R1+0x3ac] ;  /* 0x0003ac0001227983 */ /* 0x000f280000100800 */
[----:B---3--:R0:W3:Y:S04]  /*8b30*/  @P4 LDG.E.U8 R54, desc[UR14][R4.64] ;  /* 0x0000000e04364981 */ /* 0x0080e8000c1e1100 */
        /* <DEDUP_REMOVED lines=11> */
[----:B------:R-:W2:Y:S04]  /*8bf0*/  @P1 LDG.E.U8 R119, desc[UR14][R4.64] ;  /* 0x0000000e04771981 */ /* 0x000ea8000c1e1100 */
[----:B--2---:R0:W-:Y:S04]  /*8c00*/  STL [R1+0x11c], R119 ;  /* 0x00011c7701007387 */ /* 0x0041e80000100800 */
[----:B0-----:R-:W2:Y:S04]  /*8c10*/  LDL.LU R119, [R1+0x82c] ;  /* 0x00082c0001777983 */ /* 0x001ea80000300800 */
[----:B------:R-:W4:Y:S04]  /*8c20*/  LDL R4, [R1+0x3b8] ;  /* 0x0003b80001047983 */ /* 0x000f280000100800 */
[----:B------:R-:W4:Y:S02]  /*8c30*/  LDL R5, [R1+0x3bc] ;  /* 0x0003bc0001057983 */ /* 0x000f240000100800 */
[----:B----4-:R-:W-:-:S04]  /*8c40*/  @P0 LOP3.LUT R5, R5, R4, RZ, 0x3c, !PT ;  /* 0x0000000405050212 */ /* 0x010fc800078e3cff */
[----:B------:R-:W-:-:S04]  /*8c50*/  @P0 LOP3.LUT R4, R5, R4, RZ, 0x3c, !PT ;  /* 0x0000000405040212 */ /* 0x000fc800078e3cff */
[----:B------:R-:W-:-:S05]  /*8c60*/  @P0 LOP3.LUT R5, R5, R4, RZ, 0x3c, !PT ;  /* 0x0000000405050212 */ /* 0x000fca00078e3cff */
[----:B------:R-:W4:Y:S04]  /*8c70*/  @P0 LDG.E.U8 R118, desc[UR14][R4.64] ;  /* 0x0000000e04760981 */ /* 0x000f28000c1e1100 */
[----:B----4-:R0:W-:Y:S04]  /*8c80*/  STL [R1+0x120], R118 ;  /* 0x0001207601007387 */ /* 0x0101e80000100800 */
[----:B0-----:R-:W4:Y:S04]  /*8c90*/  LDL.LU R118, [R1+0x828] ;  /* 0x0008280001767983 */ /* 0x001f280000300800 */
[----:B------:R-:W3:Y:S04]  /*8ca0*/  LDL R4, [R1+0x3b0] ;  /* 0x0003b00001047983 */ /* 0x000ee80000100800 */
[----:B------:R-:W3:Y:S01]  /*8cb0*/  LDL R5, [R1+0x3b4] ;  /* 0x0003b40001057983 */ /* 0x000ee20000100800 */
[----:B------:R-:W-:-:S02]  /*8cc0*/  PRMT R117, RZ, 0x7610, R117 ;  /* 0x00007610ff757816 */ /* 0x000fc40000000075 */
[C---:B------:R-:W-:Y:S02]  /*8cd0*/  ISETP.GT.AND P0, PT, R0.reuse, 0x55, PT ;  /* 0x000000550000780c */ /* 0x040fe40003f04270 */
[----:B------:R-:W-:Y:S02]  /*8ce0*/  PRMT R116, RZ, 0x7610, R116 ;  /* 0x00007610ff747816 */ /* 0x000fe40000000074 */
[----:B------:R-:W-:Y:S02]  /*8cf0*/  ISETP.GT.AND P1, PT, R0, 0x56, PT ;  /* 0x000000560000780c */ /* 0x000fe40003f24270 */
[----:B---3--:R-:W-:-:S04]  /*8d00*/  @P2 LOP3.LUT R5, R5, R4, RZ, 0x3c, !PT ;  /* 0x0000000405052212 */ /* 0x008fc800078e3cff */
[----:B------:R-:W-:-:S04]  /*8d10*/  @P2 LOP3.LUT R4, R5, R4, RZ, 0x3c, !PT ;  /* 0x0000000405042212 */ /* 0x000fc800078e3cff */
[----:B------:R-:W-:-:S05]  /*8d20*/  @P2 LOP3.LUT R5, R5, R4, RZ, 0x3c, !PT ;  /* 0x0000000405052212 */ /* 0x000fca00078e3cff */
[----:B------:R0:W3:Y:S04]  /*8d30*/  @P2 LDG.E.U8 R79, desc[UR14][R4.64] ;  /* 0x0000000e044f2981 */ /* 0x0000e8000c1e1100 */
[----:B------:R-:W2:Y:S01]  /*8d40*/  LDL R5, [R1+0x3a8] ;  /* 0x0003a80001057983 */ /* 0x000ea20000100800 */
[----:B0-----:R-:W-:-:S03]  /*8d50*/  @P3 IMAD.MOV.U32 R4, RZ, RZ, R34 ;  /* 0x000000ffff043224 */ /* 0x001fc600078e0022 */
[----:B------:R-:W4:Y:S04]  /*8d60*/  LDL R34, [R1+0x384] ;  /* 0x0003840001227983 */ /* 0x000f280000100800 */
[----:B--2---:R0:W2:Y:S04]  /*8d70*/  @P3 LDG.E.U8 R78, desc[UR14][R4.64] ;  /* 0x0000000e044e3981 */ /* 0x0040a8000c1e1100 */
        /* <DEDUP_REMOVED lines=28> */
[----:B0-----:R-:W-:-:S04]  /*8f40*/  @P2 LOP3.LUT R5, R5, R4, RZ, 0x3c, !PT ;  /* 0x0000000405052212 */ /* 0x001fc800078e3cff */
[----:B------:R-:W-:-:S04]  /*8f50*/  @P2 LOP3.LUT R4, R5, R4, RZ, 0x3c, !PT ;  /* 0x0000000405042212 */ /* 0x000fc800078e3cff */
[----:B------:R-:W-:-:S05]  /*8f60*/  @P2 LOP3.LUT R5, R5, R4, RZ, 0x3c, !PT ;  /* 0x0000000405052212 */ /* 0x000fca00078e3cff */
[----:B------:R0:W2:Y:S04]  /*8f70*/  @P2 LDG.E.U8 R76, desc[UR14][R4.64] ;  /* 0x0000000e044c2981 */ /* 0x0000a8000c1e1100 */
[----:B------:R-:W3:Y:S01]  /*8f80*/  LDL R5, [R1+0x380] ;  /* 0x0003800001057983 */ /* 0x000ee20000100800 */
[----:B------:R-:W-:Y:S01]  /*8f90*/  PRMT R115, RZ, 0x7610, R115 ;  /* 0x00007610ff737816 */ /* 0x000fe20000000073 */
[----:B0-----:R-:W-:Y:S01]  /*8fa0*/  @P0 IMAD.MOV.U32 R4, RZ, RZ, R34 ;  /* 0x000000ffff040224 */ /* 0x001fe200078e0022 */
[----:B------:R-:W-:Y:S01]  /*8fb0*/  ISETP.GT.AND P1, PT, R0, 0x59, PT ;  /* 0x000000590000780c */ /* 0x000fe20003f24270 */
[----:B------:R-:W4:Y:S04]  /*8fc0*/  LDL R34, [R1+0x364] ;  /* 0x0003640001227983 */ /* 0x000f280000100800 */
[----:B---3--:R-:W3:Y:S04]  /*8fd0*/  @P0 LDG.E.U8 R115, desc[UR14][R4.64] ;  /* 0x0000000e04730981 */ /* 0x008ee8000c1e1100 */
[----:B---3--:R0:W-:Y:S04]  /*8fe0*/  STL [R1+0x110], R115 ;  /* 0x0001107301007387 */ /* 0x0081e80000100800 */
[----:B0-----:R-:W3:Y:S04]  /*8ff0*/  LDL.LU R115, [R1+0x81c] ;  /* 0x00081c0001737983 */ /* 0x001ee80000300800 */
[----:B------:R-:W2:Y:S04]  /*9000*/  LDL R4, [R1+0x378] ;  /* 0x0003780001047983 */ /* 0x000ea80000100800 */
[----:B------:R-:W2:Y:S01]  /*9010*/  LDL R5, [R1+0x37c] ;  /* 0x00037c0001057983 */ /* 0x000ea20000100800 */
[----:B------:R-:W-:-:S02]  /*9020*/  PRMT R89, RZ, 0x7610, R89 ;  /* 0x00007610ff597816 */ /* 0x000fc40000000059 */
[----:B------:R-:W-:Y:S02]  /*9030*/  ISETP.GT.AND P0, PT, R0, 0x5a, PT ;  /* 0x0000005a0000780c */ /* 0x000fe40003f04270 */
[----:B--2---:R-:W-:-:S04]  /*9040*/  @P1 LOP3.LUT R5, R5, R4, RZ, 0x3c, !PT ;  /* 0x0000000405051212 */ /* 0x004fc800078e3cff */
[----:B------:R-:W-:-:S04]  /*9050*/  @P1 LOP3.LUT R4, R5, R4, RZ, 0x3c, !PT ;  /* 0x0000000405041212 */ /* 0x000fc800078e3cff */
[----:B------:R-:W-:-:S05]  /*9060*/  @P1 LOP3.LUT R5, R5, R4, RZ, 0x3c, !PT ;  /* 0x0000000405051212 */ /* 0x000fca00078e3cff */
[----:B------:R-:W2:Y:S04]  /*9070*/  @P1 LDG.E.U8 R89, desc[UR14][R4.64] ;  /* 0x0000000e04591981 */ /* 0x000ea8000c1e1100 */
[----:B------:R-:W4:Y:S04]  /*9080*/  LDL R4, [R1+0x370] ;  /* 0x0003700001047983 */ /* 0x000f280000100800 */
[----:B------:R-:W4:Y:S01]  /*9090*/  LDL R5, [R1+0x374] ;  /* 0x0003740001057983 */ /* 0x000f220000100800 */
[----:B------:R-:W-:-:S03]  /*90a0*/  PRMT R75, RZ, 0x7610, R75 ;  /* 0x00007610ff4b7816 */ /* 0x000fc6000000004b */
[----:B--2---:R0:W-:Y:S01]  /*90b0*/  STL [R1+0x10c], R89 ;  /* 0x00010c5901007387 */ /* 0x0041e20000100800 */
[----:B------:R-:W-:Y:S02]  /*90c0*/  ISETP.GT.AND P1, PT, R0, 0x5b, PT ;  /* 0x0000005b0000780c */ /* 0x000fe40003f24270 */
[----:B------:R-:W-:Y:S02]  /*90d0*/  PRMT R74, RZ, 0x7610, R74 ;  /* 0x00007610ff4a7816 */ /* 0x000fe4000000004a */
[----:B------:R-:W-:Y:S01]  /*90e0*/  PRMT R32, RZ, 0x7610, R32 ;  /* 0x00007610ff207816 */ /* 0x000fe20000000020 */
[----:B0-----:R-:W2:Y:S01]  /*90f0*/  LDL R89, [R1+0x35c] ;  /* 0x00035c0001597983 */ /* 0x001ea20000100800 */
[----:B----4-:R-:W-:-:S04]  /*9100*/  @P0 LOP3.LUT R5, R5, R4, RZ, 0x3c, !PT ;  /* 0x0000000405050212 */ /* 0x010fc800078e3cff */
[----:B------:R-:W-:-:S04]  /*9110*/  @P0 LOP3.LUT R4, R5, R4, RZ, 0x3c, !PT ;  /* 0x0000000405040212 */ /* 0x000fc800078e3cff */
[----:B------:R-:W-:-:S05]  /*9120*/  @P0 LOP3.LUT R5, R5, R4, RZ, 0x3c, !PT ;  /* 0x0000000405050212 */ /* 0x000fca00078e3cff */
[----:B------:R0:W4:Y:S04]  /*9130*/  @P0 LDG.E.U8 R75, desc[UR14][R4.64] ;  /* 0x0000000e044b0981 */ /* 0x000128000c1e1100 */
[----:B------:R-:W0:Y:S04]  /*9140*/  LDL R4, [R1+0x368] ;  /* 0x0003680001047983 */ /* 0x000e280000100800 */
[----:B------:R-:W0:Y:S01]  /*9150*/  LDL R5, [R1+0x36c] ;  /* 0x00036c0001057983 */ /* 0x000e220000100800 */
[----:B------:R-:W-:Y:S02]  /*9160*/  ISETP.GT.AND P0, PT, R0, 0x5c, PT ;  /* 0x0000005c0000780c */ /* 0x000fe40003f04270 */
[----:B0-----:R-:W-:-:S04]  /*9170*/  @P1 LOP3.LUT R5, R5, R4, RZ, 0x3c, !PT ;  /* 0x0000000405051212 */ /* 0x001fc800078e3cff */
[----:B------:R-:W-:-:S04]  /*9180*/  @P1 LOP3.LUT R4, R5, R4, RZ, 0x3c, !PT ;  /* 0x0000000405041212 */ /* 0x000fc800078e3cff */
[----:B------:R-:W-:-:S05]  /*9190*/  @P1 LOP3.LUT R5, R5, R4, RZ, 0x3c, !PT ;  /* 0x0000000405051212 */ /* 0x000fca00078e3cff */
[----:B------:R0:W4:Y:S04]  /*91a0*/  @P1 LDG.E.U8 R74, desc[UR14][R4.64] ;  /* 0x0000000e044a1981 */ /* 0x000128000c1e1100 */
[----:B------:R-:W3:Y:S01]  /*91b0*/  LDL R5, [R1+0x360] ;  /* 0x0003600001057983 */ /* 0x000ee20000100800 */
[----:B0-----:R-:W-:Y:S01]  /*91c0*/  @P0 IMAD.MOV.U32 R4, RZ, RZ, R34 ;  /* 0x000000ffff040224 */ /* 0x001fe200078e0022 */
[C---:B------:R-:W-:Y:S02]  /*91d0*/  ISETP.GT.AND P1, PT, R0.reuse, 0x5d, PT ;  /* 0x0000005d0000780c */ /* 0x040fe40003f24270 */
[----:B------:R-:W-:Y:S01]  /*91e0*/  PRMT R88, RZ, 0x7610, R88 ;  /* 0x00007610ff587816 */ /* 0x000fe20000000058 */
[----:B------:R-:W4:Y:S04]  /*91f0*/  LDL R34, [R1+0x340] ;  /* 0x0003400001227983 */ /* 0x000f280000100800 */
[----:B---3--:R2:W3:Y:S04]  /*9200*/  @P0 LDG.E.U8 R32, desc[UR14][R4.64] ;  /* 0x0000000e04200981 */ /* 0x0084e8000c1e1100 */
[----:B------:R-:W4:Y:S02]  /*9210*/  LDL R5, [R1+0x358] ;  /* 0x0003580001057983 */ /* 0x000f240000100800 */
[----:B--2---:R-:W-:Y:S01]  /*9220*/  @P1 IMAD.MOV.U32 R4, RZ, RZ, R89 ;  /* 0x000000ffff041224 */ /* 0x004fe200078e0059 */
[----:B------:R-:W-:Y:S01]  /*9230*/  ISETP.GT.AND P0, PT, R0, 0x5e, PT ;  /* 0x0000005e0000780c */ /* 0x000fe20003f04270 */
[----:B---3--:R0:W-:Y:S01]  /*9240*/  STL [R1+0x104], R32 ;  /* 0x0001042001007387 */ /* 0x0081e20000100800 */
[----:B------:R-:W-:-:S03]  /*9250*/  PRMT R73, RZ, 0x7610, R73 ;  /* 0x00007610ff497816 */ /* 0x000fc60000000049 */
[----:B------:R-:W2:Y:S04]  /*9260*/  LDL R89, [R1+0x338] ;  /* 0x0003380001597983 */ /* 0x000ea80000100800 */
[----:B----4-:R-:W3:Y:S04]  /*9270*/  @P1 LDG.E.U8 R88, desc[UR14][R4.64] ;  /* 0x0000000e04581981 */ /* 0x010ee8000c1e1100 */
[----:B0-----:R-:W4:Y:S04]  /*9280*/  LDL R32, [R1+0x344] ;  /* 0x0003440001207983 */ /* 0x001f280000100800 */
[----:B------:R-:W2:Y:S04]  /*9290*/  LDL R4, [R1+0x350] ;  /* 0x0003500001047983 */ /* 0x000ea80000100800 */
[----:B------:R-:W2:Y:S04]  /*92a0*/  LDL R5, [R1+0x354] ;  /* 0x0003540001057983 */ /* 0x000ea80000100800 */
[----:B---3--:R0:W-:Y:S04]  /*92b0*/  STL [R1+0x100], R88 ;  /* 0x0001005801007387 */ /* 0x0081e80000100800 */
[----:B0-----:R-:W3:Y:S01]  /*92c0*/  LDL R88, [R1+0x33c] ;  /* 0x00033c0001587983 */ /* 0x001ee20000100800 */
[----:B--2---:R-:W-:-:S04]  /*92d0*/  @P0 LOP3.LUT R5, R5, R4, RZ, 0x3c, !PT ;  /* 0x0000000405050212 */ /* 0x004fc800078e3cff */
[----:B------:R-:W-:-:S04]  /*92e0*/  @P0 LOP3.LUT R4, R5, R4, RZ, 0x3c, !PT ;  /* 0x0000000405040212 */ /* 0x000fc800078e3cff */
[----:B------:R-:W-:-:S05]  /*92f0*/  @P0 LOP3.LUT R5, R5, R4, RZ, 0x3c, !PT ;  /* 0x0000000405050212 */ /* 0x000fca00078e3cff */
[----:B------:R0:W2:Y:S04]  /*9300*/  @P0 LDG.E.U8 R73, desc[UR14][R4.64] ;  /* 0x0000000e04490981 */ /* 0x0000a8000c1e1100 */
[----:B------:R-:W0:Y:S04]  /*9310*/  LDL R4, [R1+0x348] ;  /* 0x0003480001047983 */ /* 0x000e280000100800 */
[----:B------:R-:W0:Y:S01]  /*9320*/  LDL R5, [R1+0x34c] ;  /* 0x00034c0001057983 */ /* 0x000e220000100800 */
[----:B------:R-:W-:Y:S02]  /*9330*/  ISETP.GT.AND P1, PT, R0, 0x5f, PT ;  /* 0x0000005f0000780c */ /* 0x000fe40003f24270 */
[----:B------:R-:W-:-:S02]  /*9340*/  PRMT R72, RZ, 0x7610, R72 ;  /* 0x00007610ff487816 */ /* 0x000fc40000000048 */
[----:B------:R-:W-:Y:S02]  /*9350*/  ISETP.GT.AND P0, PT, R0, 0x60, PT ;  /* 0x000000600000780c */ /* 0x000fe40003f04270 */
[----:B------:R-:W-:Y:S02]  /*9360*/  PRMT R71, RZ, 0x7610, R71 ;  /* 0x00007610ff477816 */ /* 0x000fe40000000047 */
[----:B------:R-:W-:-:S05]  /*9370*/  PRMT R70, RZ, 0x7610, R70 ;  /* 0x00007610ff467816 */ /* 0x000fca0000000046 */
[----:B0-----:R-:W-:-:S04]  /*9380*/  @P1 LOP3.LUT R5, R5, R4, RZ, 0x3c, !PT ;  /* 0x0000000405051212 */ /* 0x001fc800078e3cff */
[----:B------:R-:W-:-:S04]  /*9390*/  @P1 LOP3.LUT R4, R5, R4, RZ, 0x3c, !PT ;  /* 0x0000000405041212 */ /* 0x000fc800078e3cff */
[----:B------:R-:W-:-:S05]  /*93a0*/  @P1 LOP3.LUT R5, R5, R4, RZ, 0x3c, !PT ;  /* 0x0000000405051212 */ /* 0x000fca00078e3cff */
[----:B------:R4:W2:Y:S01]  /*93b0*/  @P1 LDG.E.U8 R72, desc[UR14][R4.64] ;  /* 0x0000000e04481981 */ /* 0x0008a2000c1e1100 */
[----:B------:R-:W-:Y:S01]  /*93c0*/  ISETP.GT.AND P1, PT, R0, 0x61, PT ;  /* 0x000000610000780c */ /* 0x000fe20003f24270 */
[----:B----4-:R-:W-:Y:S02]  /*93d0*/  @P0 IMAD.MOV.U32 R4, RZ, RZ, R32 ;  /* 0x000000ffff040224 */ /* 0x010fe400078e0020 */
[----:B------:R-:W-:Y:S01]  /*93e0*/  @P0 IMAD.MOV.U32 R5, RZ, RZ, R34 ;  /* 0x000000ffff050224 */ /* 0x000fe200078e0022 */
[----:B------:R-:W-:Y:S01]  /*93f0*/  PRMT R69, RZ, 0x7610, R69 ;  /* 0x00007610ff457816 */ /* 0x000fe20000000045 */
[----:B------:R-:W4:Y:S04]  /*9400*/  LDL R34, [R1+0x320] ;  /* 0x0003200001227983 */ /* 0x000f280000100800 */
[----:B------:R3:W2:Y:S04]  /*9410*/  @P0 LDG.E.U8 R71, desc[UR14][R4.64] ;  /* 0x0000000e04470981 */ /* 0x0006a8000c1e1100 */
[----:B------:R-:W4:Y:S01]  /*9420*/  LDL R32, [R1+0x324] ;  /* 0x0003240001207983 */ /* 0x000f220000100800 */
[----:B---3--:R-:W-:-:S02]  /*9430*/  @P1 IMAD.MOV.U32 R4, RZ, RZ, R88 ;  /* 0x000000ffff041224 */ /* 0x008fc400078e0058 */
[----:B------:R-:W-:Y:S01]  /*9440*/  @P1 IMAD.MOV.U32 R5, RZ, RZ, R89 ;  /* 0x000000ffff051224 */ /* 0x000fe200078e0059 */
[----:B------:R-:W-:Y:S01]  /*9450*/  ISETP.GT.AND P0, PT, R0, 0x62, PT ;  /* 0x000000620000780c */ /* 0x000fe20003f04270 */
[----:B------:R-:W3:Y:S04]  /*9460*/  LDL R89, [R1+0x318] ;  /* 0x0003180001597983 */ /* 0x000ee80000100800 */
[----:B------:R0:W2:Y:S04]  /*9470*/  @P1 LDG.E.U8 R70, desc[UR14][R4.64] ;  /* 0x0000000e04461981 */ /* 0x0000a8000c1e1100 */
[----:B------:R-:W3:Y:S04]  /*9480*/  LDL R88, [R1+0x31c] ;  /* 0x00031c0001587983 */ /* 0x000ee80000100800 */
[----:B------:R-:W0:Y:S04]  /*9490*/  LDL R4, [R1+0x330] ;  /* 0x0003300001047983 */ /* 0x000e280000100800 */
[----:B------:R-:W0:Y:S02]  /*94a0*/  LDL R5, [R1+0x334] ;  /* 0x0003340001057983 */ /* 0x000e240000100800 */
[----:B0-----:R-:W-:-:S04]  /*94b0*/  @P0 LOP3.LUT R5, R5, R4, RZ, 0x3c, !PT ;  /* 0x0000000405050212 */ /* 0x001fc800078e3cff */
        /* <DEDUP_REMOVED lines=46> */
[----:B------:R-:W-:Y:S02]  /*97a0*/  @P0 IMAD.MOV.U32 R5, RZ, RZ, R34 ;  /* 0x000000ffff050224 */ /* 0x000fe400078e0022 */
[----:B------:R-:W4:Y:S04]  /*97b0*/  LDL R34, [R1+0x2d8] ;  /* 0x0002d80001227983 */ /* 0x000f280000100800 */
[----:B------:R3:W2:Y:S04]  /*97c0*/  @P0 LDG.E.U8 R63, desc[UR14][R4.64] ;  /* 0x0000000e043f0981 */ /* 0x0006a8000c1e1100 */
[----:B------:R-:W4:Y:S01]  /*97d0*/  LDL.LU R32, [R1+0x2dc] ;  /* 0x0002dc0001207983 */ /* 0x000f220000300800 */
[----:B---3--:R-:W-:-:S02]  /*97e0*/  @P1 IMAD.MOV.U32 R4, RZ, RZ, R88 ;  /* 0x000000ffff041224 */ /* 0x008fc400078e0058 */
[----:B------:R-:W-:Y:S01]  /*97f0*/  @P1 IMAD.MOV.U32 R5, RZ, RZ, R89 ;  /* 0x000000ffff051224 */ /* 0x000fe200078e0059 */
[----:B------:R-:W-:Y:S01]  /*9800*/  ISETP.GT.AND P0, PT, R0, 0x6a, PT ;  /* 0x0000006a0000780c */ /* 0x000fe20003f04270 */
[----:B------:R-:W3:Y:S04]  /*9810*/  LDL R89, [R1+0x2d0] ;  /* 0x0002d00001597983 */ /* 0x000ee80000100800 */
[----:B------:R0:W2:Y:S01]  /*9820*/  @P1 LDG.E.U8 R62, desc[UR14][R4.64] ;  /* 0x0000000e043e1981 */ /* 0x0000a2000c1e1100 */
[----:B------:R-:W-:-:S03]  /*9830*/  PRMT R61, RZ, 0x7610, R61 ;  /* 0x00007610ff3d7816 */ /* 0x000fc6000000003d */
        /* <DEDUP_REMOVED lines=12> */
[----:B------:R-:W-:Y:S01]  /*9900*/  PRMT R59, RZ, 0x7610, R59 ;  /* 0x00007610ff3b7816 */ /* 0x000fe2000000003b */
[----:B----4-:R1:W-:Y:S01]  /*9910*/  STL [R1+0x7ec], R32 ;  /* 0x0007ec2001007387 */ /* 0x0103e20000100800 */
[----:B------:R-:W-:-:S05]  /*9920*/  PRMT R125, RZ, 0x7610, R125 ;  /* 0x00007610ff7d7816 */ /* 0x000fca000000007d */
[----:B0-----:R-:W-:-:S04]  /*9930*/  @P1 LOP3.LUT R5, R5, R4, RZ, 0x3c, !PT ;  /* 0x0000000405051212 */ /* 0x001fc800078e3cff */
[----:B------:R-:W-:-:S04]  /*9940*/  @P1 LOP3.LUT R4, R5, R4, RZ, 0x3c, !PT ;  /* 0x0000000405041212 */ /* 0x000fc800078e3cff */
[----:B------:R-:W-:-:S05]  /*9950*/  @P1 LOP3.LUT R5, R5, R4, RZ, 0x3c, !PT ;  /* 0x0000000405051212 */ /* 0x000fca00078e3cff */
[----:B------:R0:W4:Y:S01]  /*9960*/  @P1 LDG.E.U8 R60, desc[UR14][R4.64] ;  /* 0x0000000e043c1981 */ /* 0x000122000c1e1100 */
[----:B------:R-:W-:Y:S01]  /*9970*/  ISETP.GT.AND P1, PT, R0, 0x6d, PT ;  /* 0x0000006d0000780c */ /* 0x000fe20003f24270 */
[----:B0-----:R-:W-:Y:S02]  /*9980*/  @P0 IMAD.MOV.U32 R4, RZ, RZ, R32 ;  /* 0x000000ffff040224 */ /* 0x001fe400078e0020 */
[----:B------:R-:W-:Y:S01]  /*9990*/  @P0 IMAD.MOV.U32 R5, RZ, RZ, R34 ;  /* 0x000000ffff050224 */ /* 0x000fe200078e0022 */
[----:B-1----:R-:W2:Y:S04]  /*99a0*/  LDL R32, [R1+0x2cc] ;  /* 0x0002cc0001207983 */ /* 0x002ea80000100800 */
[----:B------:R3:W4:Y:S04]  /*99b0*/  @P0 LDG.E.U8 R59, desc[UR14][R4.64] ;  /* 0x0000000e043b0981 */ /* 0x000728000c1e1100 */
[----:B------:R-:W4:Y:S01]  /*99c0*/  LDL.LU R34, [R1+0x2bc] ;  /* 0x0002bc0001227983 */ /* 0x000f220000300800 */
[----:B---3--:R-:W-:-:S02]  /*99d0*/  @P1 IMAD.MOV.U32 R4, RZ, RZ, R88 ;  /* 0x000000ffff041224 */ /* 0x008fc400078e0058 */
[----:B------:R-:W-:Y:S01]  /*99e0*/  @P1 IMAD.MOV.U32 R5, RZ, RZ, R89 ;  /* 0x000000ffff051224 */ /* 0x000fe200078e0059 */
[C---:B------:R-:W-:Y:S01]  /*99f0*/  ISETP.GT.AND P0, PT, R0.reuse, 0x6e, PT ;  /* 0x0000006e0000780c */ /* 0x040fe20003f04270 */
[----:B------:R-:W3:Y:S04]  /*9a00*/  LDL R89, [R1+0x2b0] ;  /* 0x0002b00001597983 */ /* 0x000ee80000100800 */
[----:B------:R2:W3:Y:S01]  /*9a10*/  @P1 LDG.E.U8 R125, desc[UR14][R4.64] ;  /* 0x0000000e047d1981 */ /* 0x0004e2000c1e1100 */
[----:B------:R-:W-:Y:S02]  /*9a20*/  PRMT R123, RZ, 0x7610, R123 ;  /* 0x00007610ff7b7816 */ /* 0x000fe4000000007b */
[----:B------:R-:W-:Y:S01]  /*9a30*/  PRMT R23, RZ, 0x7610, R23 ;  /* 0x00007610ff177816 */ /* 0x000fe20000000017 */
[----:B------:R-:W3:Y:S04]  /*9a40*/  LDL R88, [R1+0x2b4] ;  /* 0x0002b40001587983 */ /* 0x000ee80000100800 */
[----:B------:R-:W4:Y:S01]  /*9a50*/  LDL R5, [R1+0x2c8] ;  /* 0x0002c80001057983 */ /* 0x000f220000100800 */
[----:B--2---:R-:W-:Y:S01]  /*9a60*/  @P0 IMAD.MOV.U32 R4, RZ, RZ, R32 ;  /* 0x000000ffff040224 */ /* 0x004fe200078e0020 */
[----:B------:R-:W-:-:S02]  /*9a70*/  ISETP.GT.AND P1, PT, R0, 0x6f, PT ;  /* 0x0000006f0000780c */ /* 0x000fc40003f24270 */
[----:B------:R-:W2:Y:S04]  /*9a80*/  LDL R32, [R1+0x2ac] ;  /* 0x0002ac0001207983 */ /* 0x000ea80000100800 */
[----:B----4-:R0:W4:Y:S04]  /*9a90*/  @P0 LDG.E.U8 R123, desc[UR14][R4.64] ;  /* 0x0000000e047b0981 */ /* 0x010128000c1e1100 */
[----:B------:R-:W0:Y:S04]  /*9aa0*/  LDL R4, [R1+0x2c0] ;  /* 0x0002c00001047983 */ /* 0x000e280000100800 */
[----:B------:R-:W0:Y:S01]  /*9ab0*/  LDL R5, [R1+0x2c4] ;  /* 0x0002c40001057983 */ /* 0x000e220000100800 */
[----:B------:R-:W-:-:S02]  /*9ac0*/  ISETP.GT.AND P0, PT, R0, 0x70, PT ;  /* 0x000000700000780c */ /* 0x000fc40003f04270 */
[----:B0-----:R-:W-:-:S04]  /*9ad0*/  @P1 LOP3.LUT R5, R5, R4, RZ, 0x3c, !PT ;  /* 0x0000000405051212 */ /* 0x001fc800078e3cff */
[----:B------:R-:W-:-:S04]  /*9ae0*/  @P1 LOP3.LUT R4, R5, R4, RZ, 0x3c, !PT ;  /* 0x0000000405041212 */ /* 0x000fc800078e3cff */
[----:B------:R-:W-:-:S05]  /*9af0*/  @P1 LOP3.LUT R5, R5, R4, RZ, 0x3c, !PT ;  /* 0x0000000405051212 */ /* 0x000fca00078e3cff */
[----:B------:R0:W4:Y:S04]  /*9b00*/  @P1 LDG.E.U8 R23, desc[UR14][R4.64] ;  /* 0x0000000e04171981 */ /* 0x000128000c1e1100 */
[----:B------:R-:W3:Y:S01]  /*9b10*/  LDL R5, [R1+0x2b8] ;  /* 0x0002b80001057983 */ /* 0x000ee20000100800 */
[----:B0-----:R-:W-:-:S03]  /*9b20*/  @P0 IMAD.MOV.U32 R4, RZ, RZ, R34 ;  /* 0x000000ffff040224 */ /* 0x001fc600078e0022 */
[----:B------:R0:W-:Y:S04]  /*9b30*/  STL [R1+0x7f0], R34 ;  /* 0x0007f02201007387 */ /* 0x0001e80000100800 */
[----:B0-----:R-:W4:Y:S01]  /*9b40*/  LDL R34, [R1+0x2a8] ;  /* 0x0002a80001227983 */ /* 0x001f220000100800 */
[----:B------:R-:W-:Y:S02]  /*9b50*/  PRMT R22, RZ, 0x7610, R22 ;  /* 0x00007610ff167816 */ /* 0x000fe40000000016 */
[C---:B------:R-:W-:Y:S02]  /*9b60*/  ISETP.GT.AND P1, PT, R0.reuse, 0x71, PT ;  /* 0x000000710000780c */ /* 0x040fe40003f24270 */
[----:B------:R-:W-:Y:S02]  /*9b70*/  PRMT R21, RZ, 0x7610, R21 ;  /* 0x00007610ff157816 */ /* 0x000fe40000000015 */
[----:B------:R-:W-:Y:S01]  /*9b80*/  PRMT R20, RZ, 0x7610, R20 ;  /* 0x00007610ff147816 */ /* 0x000fe20000000014 */
[----:B---3--:R0:W3:Y:S01]  /*9b90*/  @P0 LDG.E.U8 R22, desc[UR14][R4.64] ;  /* 0x0000000e04160981 */ /* 0x0080e2000c1e1100 */
[----:B------:R-:W-:-:S07]  /*9ba0*/  ISETP.GT.AND P0, PT, R0, 0x72, PT ;  /* 0x000000720000780c */ /* 0x000fce0003f04270 */
[----:B0-----:R-:W-:Y:S02]  /*9bb0*/  @P1 IMAD.MOV.U32 R4, RZ, RZ, R88 ;  /* 0x000000ffff041224 */ /* 0x001fe400078e0058 */
[----:B------:R-:W-:Y:S01]  /*9bc0*/  @P1 IMAD.MOV.U32 R5, RZ, RZ, R89 ;  /* 0x000000ffff051224 */ /* 0x000fe200078e0059 */
[----:B------:R-:W-:Y:S01]  /*9bd0*/  PRMT R19, RZ, 0x7610, R19 ;  /* 0x00007610ff137816 */ /* 0x000fe20000000013 */
[----:B------:R-:W3:Y:S04]  /*9be0*/  LDL R89, [R1+0x290] ;  /* 0x0002900001597983 */ /* 0x000ee80000100800 */
[----:B------:R2:W3:Y:S04]  /*9bf0*/  @P1 LDG.E.U8 R21, desc[UR14][R4.64] ;  /* 0x0000000e04151981 */ /* 0x0004e8000c1e1100 */
[----:B------:R-:W3:Y:S01]  /*9c00*/  LDL R88, [R1+0x294] ;  /* 0x0002940001587983 */ /* 0x000ee20000100800 */
[----:B--2---:R-:W-:-:S02]  /*9c10*/  @P0 IMAD.MOV.U32 R4, RZ, RZ, R32 ;  /* 0x000000ffff040224 */ /* 0x004fc400078e0020 */
[----:B----4-:R-:W-:Y:S01]  /*9c20*/  @P0 IMAD.MOV.U32 R5, RZ, RZ, R34 ;  /* 0x000000ffff050224 */ /* 0x010fe200078e0022 */
[----:B------:R-:W-:Y:S01]  /*9c30*/  ISETP.GT.AND P1, PT, R0, 0x73, PT ;  /* 0x000000730000780c */ /* 0x000fe20003f24270 */
[----:B------:R-:W2:Y:S04]  /*9c40*/  LDL R34, [R1+0x288] ;  /* 0x0002880001227983 */ /* 0x000ea80000100800 */
[----:B------:R0:W4:Y:S04]  /*9c50*/  @P0 LDG.E.U8 R20, desc[UR14][R4.64] ;  /* 0x0000000e04140981 */ /* 0x000128000c1e1100 */
[----:B------:R-:W2:Y:S04]  /*9c60*/  LDL R32, [R1+0x28c] ;  /* 0x00028c0001207983 */ /* 0x000ea80000100800 */
        /* <DEDUP_REMOVED lines=16> */
[----:B------:R3:W4:Y:S01]  /*9d70*/  @P0 LDG.E.U8 R15, desc[UR14][R4.64] ;  /* 0x0000000e040f0981 */ /* 0x000722000c1e1100 */
[----:B------:R-:W-:Y:S01]  /*9d80*/  ISETP.GT.AND P0, PT, R0, 0x76, PT ;  /* 0x000000760000780c */ /* 0x000fe20003f04270 */
[----:B---3--:R-:W-:Y:S02]  /*9d90*/  @P1 IMAD.MOV.U32 R4, RZ, RZ, R88 ;  /* 0x000000ffff041224 */ /* 0x008fe400078e0058 */
[----:B------:R-:W-:Y:S01]  /*9da0*/  @P1 IMAD.MOV.U32 R5, RZ, RZ, R89 ;  /* 0x000000ffff051224 */ /* 0x000fe200078e0059 */
[----:B------:R-:W-:Y:S01]  /*9db0*/  PRMT R12, RZ, 0x7610, R12 ;  /* 0x00007610ff0c7816 */ /* 0x000fe2000000000c */
[----:B------:R-:W3:Y:S04]  /*9dc0*/  LDL R89, [R1+0x270] ;  /* 0x0002700001597983 */ /* 0x000ee80000100800 */
[----:B------:R2:W4:Y:S04]  /*9dd0*/  @P1 LDG.E.U8 R14, desc[UR14][R4.64] ;  /* 0x0000000e040e1981 */ /* 0x000528000c1e1100 */
[----:B------:R-:W3:Y:S01]  /*9de0*/  LDL R88, [R1+0x274] ;  /* 0x0002740001587983 */ /* 0x000ee20000100800 */
[----:B--2---:R-:W-:-:S02]  /*9df0*/  @P0 IMAD.MOV.U32 R4, RZ, RZ, R32 ;  /* 0x000000ffff040224 */ /* 0x004fc400078e0020 */
[----:B------:R-:W-:Y:S01]  /*9e00*/  @P0 IMAD.MOV.U32 R5, RZ, RZ, R34 ;  /* 0x000000ffff050224 */ /* 0x000fe200078e0022 */
        /* <DEDUP_REMOVED lines=24> */
[----:B------:R-:W3:Y:S04]  /*9f90*/  LDL R88, [R1+0x25c] ;  /* 0x00025c0001587983 */ /* 0x000ee80000100800 */
[----:B------:R2:W4:Y:S04]  /*9fa0*/  @P1 LDG.E.U8 R10, desc[UR14][R4.64] ;  /* 0x0000000e040a1981 */ /* 0x000528000c1e1100 */
[----:B------:R-:W4:Y:S01]  /*9fb0*/  LDL R89, [R1+0x258] ;  /* 0x0002580001597983 */ /* 0x000f220000100800 */
[----:B--2---:R-:W-:-:S02]  /*9fc0*/  @P0 IMAD.MOV.U32 R4, RZ, RZ, R32 ;  /* 0x000000ffff040224 */ /* 0x004fc400078e0020 */
[----:B------:R-:W-:Y:S02]  /*9fd0*/  @P0 IMAD.MOV.U32 R5, RZ, RZ, R34 ;  /* 0x000000ffff050224 */ /* 0x000fe400078e0022 */
[----:B------:R-:W2:Y:S04]  /*9fe0*/  LDL R34, [R1+0x250] ;  /* 0x0002500001227983 */ /* 0x000ea80000100800 */
[----:B------:R0:W2:Y:S02]  /*9ff0*/  @P0 LDG.E.U8 R9, desc[UR14][R4.64] ;  /* 0x0000000e04090981 */ /* 0x0000a4000c1e1100 */
[----:B0-----:R-:W-:Y:S02]  /*a000*/  LOP3.LUT R4, R8, 0xffff, RZ, 0xc0, !PT ;  /* 0x0000ffff08047812 */ /* 0x001fe400078ec0ff */
[----:B------:R-:W-:-:S02]  /*a010*/  LOP3.LUT R5, R6, 0xffff, RZ, 0xc0, !PT ;  /* 0x0000ffff06057812 */ /* 0x000fc400078ec0ff */
[----:B------:R-:W3:Y:S02]  /*a020*/  LDL R6, [R1+0x264] ;  /* 0x0002640001067983 */ /* 0x000ee40000100800 */
[----:B------:R-:W-:Y:S02]  /*a030*/  PRMT R5, R5, 0x3340, R4 ;  /* 0x0000334005057816 */ /* 0x000fe40000000004 */
[----:B------:R-:W4:Y:S01]  /*a040*/  LDL R4, [R1+0x260] ;  /* 0x0002600001047983 */ /* 0x000f220000100800 */
[----:B------:R-:W-:Y:S02]  /*a050*/  ISETP.GT.AND P0, PT, R0, 0x7b, PT ;  /* 0x0000007b0000780c */ /* 0x000fe40003f04270 */
[----:B------:R-:W-:Y:S01]  /*a060*/  PRMT R8, RZ, 0x7610, R8 ;  /* 0x00007610ff087816 */ /* 0x000fe20000000008 */
[----:B------:R4:W-:Y:S01]  /*a070*/  STL [R1+0x698], R5 ;  /* 0x0006980501007387 */ /* 0x0009e20000100800 */
[----:B------:R-:W-:-:S03]  /*a080*/  PRMT R18, RZ, 0x7610, R18 ;  /* 0x00007610ff127816 */ /* 0x000fc60000000012 */
[----:B------:R-:W2:Y:S06]  /*a090*/  LDL R32, [R1+0x254] ;  /* 0x0002540001207983 */ /* 0x000eac0000100800 */
[----:B----4-:R-:W-:Y:S02]  /*a0a0*/  @P0 IMAD.MOV.U32 R5, RZ, RZ, R4 ;  /* 0x000000ffff050224 */ /* 0x010fe400078e0004 */
[----:B---3--:R-:W-:-:S05]  /*a0b0*/  @P0 IMAD.MOV.U32 R4, RZ, RZ, R6 ;  /* 0x000000ffff040224 */ /* 0x008fca00078e0006 */
[----:B------:R0:W3:Y:S01]  /*a0c0*/  @P0 LDG.E.U8 R8, desc[UR14][R4.64] ;  /* 0x0000000e04080981 */ /* 0x0000e2000c1e1100 */
[----:B------:R-:W-:Y:S02]  /*a0d0*/  ISETP.GT.AND P0, PT, R0, 0x7c, PT ;  /* 0x0000007c0000780c */ /* 0x000fe40003f04270 */
[----:B0-----:R-:W-:Y:S02]  /*a0e0*/  LOP3.LUT R5, R16, 0xffff, RZ, 0xc0, !PT ;  /* 0x0000ffff10057812 */ /* 0x001fe400078ec0ff */
[----:B------:R-:W-:-:S04]  /*a0f0*/  LOP3.LUT R4, R17, 0xffff, RZ, 0xc0, !PT ;  /* 0x0000ffff11047812 */ /* 0x000fc800078ec0ff */
[----:B------:R-:W-:-:S05]  /*a100*/  PRMT R6, R5, 0x3340, R4 ;  /* 0x0000334005067816 */ /* 0x000fca0000000004 */
[----:B------:R-:W-:Y:S02]  /*a110*/  @P0 IMAD.MOV.U32 R4, RZ, RZ, R88 ;  /* 0x000000ffff040224 */ /* 0x000fe400078e0058 */
[----:B------:R-:W-:-:S05]  /*a120*/  @P0 IMAD.MOV.U32 R5, RZ, RZ, R89 ;  /* 0x000000ffff050224 */ /* 0x000fca00078e0059 */
[----:B------:R0:W4:Y:S01]  /*a130*/  @P0 LDG.E.U8 R18, desc[UR14][R4.64] ;  /* 0x0000000e04120981 */ /* 0x000122000c1e1100 */
[----:B------:R-:W-:-:S03]  /*a140*/  ISETP.GT.AND P0, PT, R0, 0x7d, PT ;  /* 0x0000007d0000780c */ /* 0x000fc60003f04270 */
[----:B------:R1:W-:Y:S01]  /*a150*/  STL [R1+0x694], R6 ;  /* 0x0006940601007387 */ /* 0x0003e20000100800 */
[----:B------:R-:W-:Y:S02]  /*a160*/  PRMT R17, RZ, 0x7610, R17 ;  /* 0x00007610ff117816 */ /* 0x000fe40000000011 */
[----:B0-----:R-:W-:Y:S02]  /*a170*/  LOP3.LUT R5, R95, 0xffff, RZ, 0xc0, !PT ;  /* 0x0000ffff5f057812 */ /* 0x001fe400078ec0ff */
[----:B------:R-:W-:Y:S01]  /*a180*/  LOP3.LUT R4, R7, 0xffff, RZ, 0xc0, !PT ;  /* 0x0000ffff07047812 */ /* 0x000fe200078ec0ff */
[----:B-1----:R-:W3:Y:S04]  /*a190*/  LDL R6, [R1+0x24c] ;  /* 0x00024c0001067983 */ /* 0x002ee80000100800 */
[----:B----4-:R0:W-:Y:S02]  /*a1a0*/  STL [R1+0x810], R18 ;  /* 0x0008101201007387 */ /* 0x0101e40000100800 */
[----:B0-----:R-:W-:Y:S01]  /*a1b0*/  PRMT R18, R5, 0x3340, R4 ;  /* 0x0000334005127816 */ /* 0x001fe20000000004 */
[----:B--2---:R-:W-:-:S02]  /*a1c0*/  @P0 IMAD.MOV.U32 R4, RZ, RZ, R32 ;  /* 0x000000ffff040224 */ /* 0x004fc400078e0020 */
[----:B------:R-:W-:-:S05]  /*a1d0*/  @P0 IMAD.MOV.U32 R5, RZ, RZ, R34 ;  /* 0x000000ffff050224 */ /* 0x000fca00078e0022 */
[----:B------:R-:W2:Y:S04]  /*a1e0*/  @P0 LDG.E.U8 R17, desc[UR14][R4.64] ;  /* 0x0000000e04110981 */ /* 0x000ea8000c1e1100 */
[----:B------:R-:W-:Y:S04]  /*a1f0*/  STL [R1+0x690], R18 ;  /* 0x0006901201007387 */ /* 0x000fe80000100800 */
[----:B------:R-:W4:Y:S04]  /*a200*/  LDL R88, [R1+0x240] ;  /* 0x0002400001587983 */ /* 0x000f280000100800 */
[----:B------:R-:W4:Y:S04]  /*a210*/  LDL R34, [R1+0x244] ;  /* 0x0002440001227983 */ /* 0x000f280000100800 */
[----:B--2---:R0:W-:Y:S01]  /*a220*/  STL [R1+0x80c], R17 ;  /* 0x00080c1101007387 */ /* 0x0041e20000100800 */
[----:B------:R-:W-:-:S02]  /*a230*/  ISETP.GT.AND P0, PT, R0, 0x7e, PT ;  /* 0x0000007e0000780c */ /* 0x000fc40003f04270 */
[----:B------:R-:W-:Y:S01]  /*a240*/  LOP3.LUT R5, R93, 0xffff, RZ, 0xc0, !PT ;  /* 0x0000ffff5d057812 */ /* 0x000fe200078ec0ff */
[----:B------:R-:W2:Y:S04]  /*a250*/  LDL R32, [R1+0x238] ;  /* 0x0002380001207983 */ /* 0x000ea80000100800 */
[----:B0-----:R-:W4:Y:S01]  /*a260*/  LDL R17, [R1+0x248] ;  /* 0x0002480001117983 */ /* 0x001f220000100800 */
[----:B------:R-:W-:-:S04]  /*a270*/  LOP3.LUT R4, R92, 0xffff, RZ, 0xc0, !PT ;  /* 0x0000ffff5c047812 */ /* 0x000fc800078ec0ff */
[----:B------:R-:W-:Y:S02]  /*a280*/  PRMT R4, R5, 0x3340, R4 ;  /* 0x0000334005047816 */ /* 0x000fe40000000004 */
[----:B------:R-:W-:-:S03]  /*a290*/  PRMT R16, RZ, 0x7610, R16 ;  /* 0x00007610ff107816 */ /* 0x000fc60000000010 */
[----:B------:R3:W-:Y:S04]  /*a2a0*/  STL [R1+0x68c], R4 ;  /* 0x00068c0401007387 */ /* 0x0007e80000100800 */
[----:B------:R-:W2:Y:S01]  /*a2b0*/  LDL R18, [R1+0x23c] ;  /* 0x00023c0001127983 */ /* 0x000ea20000100800 */
[----:B---3--:R-:W-:Y:S01]  /*a2c0*/  @P0 IMAD.MOV.U32 R4, RZ, RZ, R6 ;  /* 0x000000ffff040224 */ /* 0x008fe200078e0006 */
[----:B------:R-:W0:Y:S01]  /*a2d0*/  S2R R89, SR_TID.X ;  /* 0x0000000000597919 */ /* 0x000e220000002100 */
[----:B------:R-:W-:Y:S01]  /*a2e0*/  ISETP.GT.AND P1, PT, R0, 0x7f, PT ;  /* 0x0000007f0000780c */ /* 0x000fe20003f24270 */
[----:B----4-:R-:W-:-:S05]  /*a2f0*/  @P0 IMAD.MOV.U32 R5, RZ, RZ, R17 ;  /* 0x000000ffff050224 */ /* 0x010fca00078e0011 */
[----:B------:R1:W3:Y:S01]  /*a300*/  @P0 LDG.E.U8 R16, desc[UR14][R4.64] ;  /* 0x0000000e04100981 */ /* 0x0002e2000c1e1100 */
[----:B0-----:R-:W-:-:S04]  /*a310*/  LOP3.LUT R6, R89, 0x7f, RZ, 0xc0, !PT ;  /* 0x0000007f59067812 */ /* 0x001fc800078ec0ff */
[----:B------:R-:W-:Y:S02]  /*a320*/  ISETP.GE.AND P0, PT, R6, R0, PT ;  /* 0x000000000600720c */ /* 0x000fe40003f06270 */
[----:B------:R-:W-:Y:S02]  /*a330*/  LOP3.LUT R0, R96, 0xffff, RZ, 0xc0, !PT ;  /* 0x0000ffff60007812 */ /* 0x000fe400078ec0ff */
[----:B-1----:R-:W-:Y:S01]  /*a340*/  LOP3.LUT R4, R94, 0xffff, RZ, 0xc0, !PT ;  /* 0x0000ffff5e047812 */ /* 0x002fe200078ec0ff */
[----:B------:R-:W-:Y:S01]  /*a350*/  @P1 IMAD.MOV.U32 R5, RZ, RZ, R88 ;  /* 0x000000ffff051224 */ /* 0x000fe200078e0058 */
[----:B------:R-:W-:Y:S02]  /*a360*/  PRMT R7, RZ, 0x7610, R7 ;  /* 0x00007610ff077816 */ /* 0x000fe40000000007 */
[----:B------:R-:W-:Y:S01]  /*a370*/  PRMT R0, R4, 0x3340, R0 ;  /* 0x0000334004007816 */ /* 0x000fe20000000000 */
[----:B------:R-:W-:-:S05]  /*a380*/  @P1 IMAD.MOV.U32 R4, RZ, RZ, R34 ;  /* 0x000000ffff041224 */ /* 0x000fca00078e0022 */
[----:B------:R2:W4:Y:S01]  /*a390*/  @P1 LDG.E.U8 R7, desc[UR14][R4.64] ;  /* 0x0000000e04071981 */ /* 0x000522000c1e1100 */
[----:B------:R-:W-:Y:S01]  /*a3a0*/  PRMT R124, RZ, 0x7610, R124 ;  /* 0x00007610ff7c7816 */ /* 0x000fe2000000007c */
[----:B--2---:R-:W-:Y:S02]  /*a3b0*/  @!P0 IMAD.MOV.U32 R4, RZ, RZ, R18 ;  /* 0x000000ffff048224 */ /* 0x004fe400078e0012 */
[----:B------:R-:W-:Y:S01]  /*a3c0*/  @!P0 IMAD.MOV.U32 R5, RZ, RZ, R32 ;  /* 0x000000ffff058224 */ /* 0x000fe200078e0020 */
[----:B------:R-:W-:Y:S06]  /*a3d0*/  BAR.SYNC.DEFER_BLOCKING 0x0 ;  /* 0x0000000000007b1d */ /* 0x000fec0000010000 */
[----:B------:R0:W2:Y:S04]  /*a3e0*/  @!P0 LDG.E.U8 R124, desc[UR14][R4.64] ;  /* 0x0000000e047c8981 */ /* 0x0000a8000c1e1100 */
[----:B---3--:R1:W-:Y:S04]  /*a3f0*/  STL [R1+0x814], R16 ;  /* 0x0008141001007387 */ /* 0x0083e80000100800 */
[----:B------:R-:W3:Y:S04]  /*a400*/  LDL R17, [R1+0x230] ;  /* 0x0002300001117983 */ /* 0x000ee80000100800 */
[----:B------:R-:W3:Y:S04]  /*a410*/  LDL R6, [R1+0x234] ;  /* 0x0002340001067983 */ /* 0x000ee80000100800 */
[----:B------:R-:W-:Y:S01]  /*a420*/  STL [R1+0x688], R0 ;  /* 0x0006880001007387 */ /* 0x000fe20000100800 */
[----:B0-----:R-:W-:-:S03]  /*a430*/  LOP3.LUT R4, R97, 0xffff, RZ, 0xc0, !PT ;  /* 0x0000ffff61047812 */ /* 0x001fc600078ec0ff */
[----:B----4-:R0:W-:Y:S04]  /*a440*/  STL [R1+0x808], R7 ;  /* 0x0008080701007387 */ /* 0x0101e80000100800 */
[----:B-1----:R-:W4:Y:S04]  /*a450*/  LDL R16, [R1+0x228] ;  /* 0x0002280001107983 */ /* 0x002f280000100800 */
[----:B0-----:R-:W4:Y:S01]  /*a460*/  LDL R7, [R1+0x22c] ;  /* 0x00022c0001077983 */ /* 0x001f220000100800 */
[----:B------:R-:W-:Y:S02]  /*a470*/  LOP3.LUT R0, R100, 0xffff, RZ, 0xc0, !PT ;  /* 0x0000ffff64007812 */ /* 0x000fe400078ec0ff */
[----:B------:R-:W-:-:S02]  /*a480*/  PRMT R122, RZ, 0x7610, R122 ;  /* 0x00007610ff7a7816 */ /* 0x000fc4000000007a */
[----:B------:R-:W-:Y:S01]  /*a490*/  PRMT R0, R4, 0x3340, R0 ;  /* 0x0000334004007816 */ /* 0x000fe20000000000 */
[----:B--2---:R-:W-:Y:S04]  /*a4a0*/  STL [R1+0x7f4], R124 ;  /* 0x0007f47c01007387 */ /* 0x004fe80000100800 */
[----:B------:R0:W-:Y:S04]  /*a4b0*/  STL [R1+0x684], R0 ;  /* 0x0006840001007387 */ /* 0x0001e80000100800 */
[----:B------:R-:W2:Y:S04]  /*a4c0*/  LDL R32, [R1+0x220] ;  /* 0x0002200001207983 */ /* 0x000ea80000100800 */
[----:B------:R-:W2:Y:S01]  /*a4d0*/  LDL R18, [R1+0x224] ;  /* 0x0002240001127983 */ /* 0x000ea20000100800 */
[----:B---3--:R-:W-:-:S02]  /*a4e0*/  @!P0 IMAD.MOV.U32 R5, RZ, RZ, R17 ;  /* 0x000000ffff058224 */ /* 0x008fc400078e0011 */
[----:B------:R-:W-:Y:S01]  /*a4f0*/  @!P0 IMAD.MOV.U32 R4, RZ, RZ, R6 ;  /* 0x000000ffff048224 */ /* 0x000fe200078e0006 */
[----:B0-----:R-:W-:Y:S01]  /*a500*/  LOP3.LUT R0, R102, 0xffff, RZ, 0xc0, !PT ;  /* 0x0000ffff66007812 */ /* 0x001fe200078ec0ff */
[----:B------:R-:W3:Y:S04]  /*a510*/  LDL R17, [R1+0x218] ;  /* 0x0002180001117983 */ /* 0x000ee80000100800 */
[----:B------:R0:W3:Y:S01]  /*a520*/  @!P0 LDG.E.U8 R122, desc[UR14][R4.64] ;  /* 0x0000000e047a8981 */ /* 0x0000e2000c1e1100 */
[----:B------:R-:W-:-:S03]  /*a530*/  PRMT R121, RZ, 0x7610, R121 ;  /* 0x00007610ff797816 */ /* 0x000fc60000000079 */
[----:B------:R-:W3:Y:S01]  /*a540*/  LDL R6, [R1+0x21c] ;  /* 0x00021c0001067983 */ /* 0x000ee20000100800 */
[----:B0-----:R-:W-:Y:S01]  /*a550*/  LOP3.LUT R4, R99, 0xffff, RZ, 0xc0, !PT ;  /* 0x0000ffff63047812 */ /* 0x001fe200078ec0ff */
[----:B----4-:R-:W-:-:S03]  /*a560*/  @!P0 IMAD.MOV.U32 R5, RZ, RZ, R16 ;  /* 0x000000ffff058224 */ /* 0x010fc600078e0010 */
[----:B------:R-:W-:Y:S01]  /*a570*/  PRMT R0, R4, 0x3340, R0 ;  /* 0x0000334004007816 */ /* 0x000fe20000000000 */
[----:B------:R-:W-:-:S05]  /*a580*/  @!P0 IMAD.MOV.U32 R4, RZ, RZ, R7 ;  /* 0x000000ffff048224 */ /* 0x000fca00078e0007 */
[----:B------:R0:W4:Y:S01]  /*a590*/  @!P0 LDG.E.U8 R121, desc[UR14][R4.64] ;  /* 0x0000000e04798981 */ /* 0x000122000c1e1100 */
[----:B------:R-:W-:Y:S02]  /*a5a0*/  PRMT R120, RZ, 0x7610, R120 ;  /* 0x00007610ff787816 */ /* 0x000fe40000000078 */
[----:B0-----:R-:W-:Y:S01]  /*a5b0*/  LOP3.LUT R4, R109, 0xffff, RZ, 0xc0, !PT ;  /* 0x0000ffff6d047812 */ /* 0x001fe200078ec0ff */
[----:B--2---:R-:W-:Y:S01]  /*a5c0*/  @!P0 IMAD.MOV.U32 R5, RZ, RZ, R32 ;  /* 0x000000ffff058224 */ /* 0x004fe200078e0020 */
[----:B---3--:R-:W-:Y:S04]  /*a5d0*/  STL [R1+0x7f8], R122 ;  /* 0x0007f87a01007387 */ /* 0x008fe80000100800 */
[----:B------:R0:W-:Y:S04]  /*a5e0*/  STL [R1+0x680], R0 ;  /* 0x0006800001007387 */ /* 0x0001e80000100800 */
[----:B------:R-:W2:Y:S04]  /*a5f0*/  LDL R16, [R1+0x210] ;  /* 0x0002100001107983 */ /* 0x000ea80000100800 */
[----:B------:R-:W3:Y:S01]  /*a600*/  LDL R7, [R1+0x214] ;  /* 0x0002140001077983 */ /* 0x000ee20000100800 */
[----:B0-----:R-:W-:-:S04]  /*a610*/  LOP3.LUT R0, R98, 0xffff, RZ, 0xc0, !PT ;  /* 0x0000ffff62007812 */ /* 0x001fc800078ec0ff */
[----:B------:R-:W-:Y:S01]  /*a620*/  PRMT R0, R4, 0x3340, R0 ;  /* 0x0000334004007816 */ /* 0x000fe20000000000 */
[----:B------:R-:W-:-:S05]  /*a630*/  @!P0 IMAD.MOV.U32 R4, RZ, RZ, R18 ;  /* 0x000000ffff048224 */ /* 0x000fca00078e0012 */
[----:B------:R0:W3:Y:S04]  /*a640*/  @!P0 LDG.E.U8 R120, desc[UR14][R4.64] ;  /* 0x0000000e04788981 */ /* 0x0000e8000c1e1100 */
[----:B----4-:R-:W-:Y:S04]  /*a650*/  STL [R1+0x7fc], R121 ;  /* 0x0007fc7901007387 */ /* 0x010fe80000100800 */
[----:B------:R1:W-:Y:S01]  /*a660*/  STL [R1+0x67c], R0 ;  /* 0x00067c0001007387 */ /* 0x0003e20000100800 */
[----:B0-----:R-:W-:Y:S01]  /*a670*/  LOP3.LUT R4, R104, 0xffff, RZ, 0xc0, !PT ;  /* 0x0000ffff68047812 */ /* 0x001fe200078ec0ff */
[----:B------:R-:W-:Y:S01]  /*a680*/  @!P0 IMAD.MOV.U32 R5, RZ, RZ, R17 ;  /* 0x000000ffff058224 */ /* 0x000fe200078e0011 */
[----:B------:R-:W-:-:S02]  /*a690*/  PRMT R119, RZ, 0x7610, R119 ;  /* 0x00007610ff777816 */ /* 0x000fc40000000077 */
[----:B-1----:R-:W-:-:S04]  /*a6a0*/  LOP3.LUT R0, R101, 0xffff, RZ, 0xc0, !PT ;  /* 0x0000ffff65007812 */ /* 0x002fc800078ec0ff */
        /* <DEDUP_REMOVED lines=15> */
[----:B------:R1:W-:Y:S04]  /*a7a0*/  STL [R1+0x674], R0 ;  /* 0x0006740001007387 */ /* 0x0003e80000100800 */
[----:B------:R-:W4:Y:S04]  /*a7b0*/  LDL R17, [R1+0x200] ;  /* 0x0002000001117983 */ /* 0x000f280000100800 */
[----:B------:R-:W4:Y:S04]  /*a7c0*/  LDL R7, [R1+0x204] ;  /* 0x0002040001077983 */ /* 0x000f280000100800 */
[----:B------:R-:W4:Y:S04]  /*a7d0*/  LDL R88, [R1+0x1f8] ;  /* 0x0001f80001587983 */ /* 0x000f280000100800 */
[----:B------:R-:W4:Y:S01]  /*a7e0*/  LDL R18, [R1+0x1fc] ;  /* 0x0001fc0001127983 */ /* 0x000f220000100800 */
[----:B0-----:R-:W-:-:S02]  /*a7f0*/  LOP3.LUT R4, R103, 0xffff, RZ, 0xc0, !PT ;  /* 0x0000ffff67047812 */ /* 0x001fc400078ec0ff */
[----:B-1----:R-:W-:Y:S01]  /*a800*/  LOP3.LUT R0, R107, 0xffff, RZ, 0xc0, !PT ;  /* 0x0000ffff6b007812 */ /* 0x002fe200078ec0ff */
[----:B------:R-:W4:Y:S03]  /*a810*/  LDL.LU R34, [R1+0x108] ;  /* 0x0001080001227983 */ /* 0x000f260000300800 */
[----:B------:R-:W-:Y:S01]  /*a820*/  PRMT R16, R4, 0x3340, R0 ;  /* 0x0000334004107816 */ /* 0x000fe20000000000 */
[----:B--2---:R-:W-:Y:S02]  /*a830*/  @!P0 IMAD.MOV.U32 R4, RZ, RZ, R6 ;  /* 0x000000ffff048224 */ /* 0x004fe400078e0006 */
[----:B---3--:R-:W-:Y:S01]  /*a840*/  @!P0 IMAD.MOV.U32 R5, RZ, RZ, R32 ;  /* 0x000000ffff058224 */ /* 0x008fe200078e0020 */
[----:B------:R0:W-:Y:S04]  /*a850*/  STL [R1+0x818], R118 ;  /* 0x0008187601007387 */ /* 0x0001e80000100800 */
[----:B------:R-:W2:Y:S04]  /*a860*/  LDL R6, [R1+0x1f4] ;  /* 0x0001f40001067983 */ /* 0x000ea80000100800 */
[----:B------:R-:W3:Y:S04]  /*a870*/  LDL R119, [R1+0x1f0] ;  /* 0x0001f00001777983 */ /* 0x000ee80000100800 */
[----:B------:R-:W3:Y:S01]  /*a880*/  LDL R32, [R1+0x1e8] ;  /* 0x0001e80001207983 */ /* 0x000ee20000100800 */
[----:B------:R-:W-:-:S02]  /*a890*/  PRMT R117, RZ, 0x7610, R117 ;  /* 0x00007610ff757816 */ /* 0x000fc40000000075 */
[----:B------:R-:W-:Y:S01]  /*a8a0*/  LOP3.LUT R0, R111, 0xffff, RZ, 0xc0, !PT ;  /* 0x0000ffff6f007812 */ /* 0x000fe200078ec0ff */
[----:B------:R-:W3:Y:S04]  /*a8b0*/  LDL R89, [R1+0x1e0] ;  /* 0x0001e00001597983 */ /* 0x000ee80000100800 */
[----:B------:R1:W3:Y:S01]  /*a8c0*/  @!P0 LDG.E.U8 R117, desc[UR14][R4.64] ;  /* 0x0000000e04758981 */ /* 0x0002e2000c1e1100 */
[----:B------:R-:W-:Y:S02]  /*a8d0*/  PRMT R116, RZ, 0x7610, R116 ;  /* 0x00007610ff747816 */ /* 0x000fe40000000074 */
[----:B-1----:R-:W-:Y:S01]  /*a8e0*/  LOP3.LUT R4, R106, 0xffff, RZ, 0xc0, !PT ;  /* 0x0000ffff6a047812 */ /* 0x002fe200078ec0ff */
[----:B----4-:R-:W-:-:S03]  /*a8f0*/  @!P0 IMAD.MOV.U32 R5, RZ, RZ, R17 ;  /* 0x000000ffff058224 */ /* 0x010fc600078e0011 */
[----:B0-----:R-:W-:Y:S01]  /*a900*/  PRMT R118, R4, 0x3340, R0 ;  /* 0x0000334004767816 */ /* 0x001fe20000000000 */
[----:B------:R-:W-:Y:S02]  /*a910*/  @!P0 IMAD.MOV.U32 R4, RZ, RZ, R7 ;  /* 0x000000ffff048224 */ /* 0x000fe400078e0007 */
[----:B------:R-:W4:Y:S01]  /*a920*/  LDL R7, [R1+0x1ec] ;  /* 0x0001ec0001077983 */ /* 0x000f220000100800 */
[----:B------:R-:W-:-:S03]  /*a930*/  LOP3.LUT R0, R105, 0xffff, RZ, 0xc0, !PT ;  /* 0x0000ffff69007812 */ /* 0x000fc600078ec0ff */
[----:B------:R0:W4:Y:S01]  /*a940*/  @!P0 LDG.E.U8 R116, desc[UR14][R4.64] ;  /* 0x0000000e04748981 */ /* 0x000122000c1e1100 */
[----:B------:R-:W-:Y:S02]  /*a950*/  PRMT R115, RZ, 0x7610, R115 ;  /* 0x00007610ff737816 */ /* 0x000fe40000000073 */
[----:B0-----:R-:W-:Y:S01]  /*a960*/  LOP3.LUT R4, R114, 0xffff, RZ, 0xc0, !PT ;  /* 0x0000ffff72047812 */ /* 0x001fe200078ec0ff */
[----:B------:R-:W-:Y:S02]  /*a970*/  @!P0 IMAD.MOV.U32 R5, RZ, RZ, R88 ;  /* 0x000000ffff058224 */ /* 0x000fe400078e0058 */
[----:B------:R-:W4:Y:S01]  /*a980*/  LDL R88, [R1+0x1e4] ;  /* 0x0001e40001587983 */ /* 0x000f220000100800 */
[----:B------:R-:W-:Y:S01]  /*a990*/  PRMT R17, R4, 0x3340, R0 ;  /* 0x0000334004117816 */ /* 0x000fe20000000000 */
[----:B------:R-:W-:Y:S01]  /*a9a0*/  @!P0 IMAD.MOV.U32 R4, RZ, RZ, R18 ;  /* 0x000000ffff048224 */ /* 0x000fe200078e0012 */
[----:B------:R-:W-:-:S04]  /*a9b0*/  LOP3.LUT R0, R110, 0xffff, RZ, 0xc0, !PT ;  /* 0x0000ffff6e007812 */ /* 0x000fc800078ec0ff */
[----:B------:R0:W4:Y:S02]  /*a9c0*/  @!P0 LDG.E.U8 R115, desc[UR14][R4.64] ;  /* 0x0000000e04738981 */ /* 0x000124000c1e1100 */
[----:B0-----:R-:W-:-:S04]  /*a9d0*/  LOP3.LUT R4, R113, 0xffff, RZ, 0xc0, !PT ;  /* 0x0000ffff71047812 */ /* 0x001fc800078ec0ff */
[----:B------:R-:W-:Y:S02]  /*a9e0*/  PRMT R18, R4, 0x3340, R0 ;  /* 0x0000334004127816 */ /* 0x000fe40000000000 */
[----:B------:R-:W-:Y:S02]  /*a9f0*/  LOP3.LUT R0, R86, 0xffff, RZ, 0xc0, !PT ;  /* 0x0000ffff56007812 */ /* 0x000fe400078ec0ff */
[----:B------:R-:W4:Y:S01]  /*aa00*/  LDL R86, [R1+0x1d8] ;  /* 0x0001d80001567983 */ /* 0x000f220000100800 */
[----:B------:R-:W-:Y:S01]  /*aa10*/  PRMT R114, RZ, 0x7610, R114 ;  /* 0x00007610ff727816 */ /* 0x000fe20000000072 */
[----:B--2---:R-:W-:Y:S02]  /*aa20*/  @!P0 IMAD.MOV.U32 R4, RZ, RZ, R6 ;  /* 0x000000ffff048224 */ /* 0x004fe400078e0006 */
[----:B------:R-:W2:Y:S01]  /*aa30*/  LDL R6, [R1+0x1dc] ;  /* 0x0001dc0001067983 */ /* 0x000ea20000100800 */
[----:B---3--:R-:W-:-:S05]  /*aa40*/  @!P0 IMAD.MOV.U32 R5, RZ, RZ, R119 ;  /* 0x000000ffff058224 */ /* 0x008fca00078e0077 */
[----:B------:R0:W3:Y:S02]  /*aa50*/  @!P0 LDG.E.U8 R114, desc[UR14][R4.64] ;  /* 0x0000000e04728981 */ /* 0x0000e4000c1e1100 */
[----:B0-----:R-:W-:Y:S02]  /*aa60*/  @!P0 IMAD.MOV.U32 R5, RZ, RZ, R32 ;  /* 0x000000ffff058224 */ /* 0x001fe400078e0020 */
[----:B------:R-:W3:Y:S01]  /*aa70*/  LDL R32, [R1+0x1d4] ;  /* 0x0001d40001207983 */ /* 0x000ee20000100800 */
[----:B------:R-:W-:Y:S02]  /*aa80*/  LOP3.LUT R4, R34, 0xffff, RZ, 0xc0, !PT ;  /* 0x0000ffff22047812 */ /* 0x000fe400078ec0ff */
[----:B------:R-:W-:Y:S01]  /*aa90*/  PRMT R113, RZ, 0x7610, R113 ;  /* 0x00007610ff717816 */ /* 0x000fe20000000071 */
[----:B------:R-:W3:Y:S01]  /*aaa0*/  LDL R34, [R1+0x1d0] ;  /* 0x0001d00001227983 */ /* 0x000ee20000100800 */
[----:B------:R-:W-:Y:S01]  /*aab0*/  PRMT R119, R4, 0x3340, R0 ;  /* 0x0000334004777816 */ /* 0x000fe20000000000 */
[----:B----4-:R-:W-:Y:S01]  /*aac0*/  @!P0 IMAD.MOV.U32 R4, RZ, RZ, R7 ;  /* 0x000000ffff048224 */ /* 0x010fe200078e0007 */
[----:B------:R-:W-:-:S04]  /*aad0*/  LOP3.LUT R0, R90, 0xffff, RZ, 0xc0, !PT ;  /* 0x0000ffff5a007812 */ /* 0x000fc800078ec0ff */
[----:B------:R0:W4:Y:S01]  /*aae0*/  @!P0 LDG.E.U8 R113, desc[UR14][R4.64] ;  /* 0x0000000e04718981 */ /* 0x000122000c1e1100 */
[----:B------:R-:W-:Y:S02]  /*aaf0*/  PRMT R112, RZ, 0x7610, R112 ;  /* 0x00007610ff707816 */ /* 0x000fe40000000070 */
[----:B0-----:R-:W-:Y:S01]  /*ab00*/  LOP3.LUT R4, R91, 0xffff, RZ, 0xc0, !PT ;  /* 0x0000ffff5b047812 */ /* 0x001fe200078ec0ff */
[----:B------:R-:W-:-:S03]  /*ab10*/  @!P0 IMAD.MOV.U32 R5, RZ, RZ, R89 ;  /* 0x000000ffff058224 */ /* 0x000fc600078e0059 */
[----:B------:R-:W-:Y:S01]  /*ab20*/  PRMT R7, R4, 0x3340, R0 ;  /* 0x0000334004077816 */ /* 0x000fe20000000000 */
[----:B------:R-:W-:Y:S01]  /*ab30*/  @!P0 IMAD.MOV.U32 R4, RZ, RZ, R88 ;  /* 0x000000ffff048224 */ /* 0x000fe200078e0058 */
[----:B------:R-:W-:-:S04]  /*ab40*/  LOP3.LUT R0, R87, 0xffff, RZ, 0xc0, !PT ;  /* 0x0000ffff57007812 */ /* 0x000fc800078ec0ff */
[----:B------:R0:W4:Y:S01]  /*ab50*/  @!P0 LDG.E.U8 R112, desc[UR14][R4.64] ;  /* 0x0000000e04708981 */ /* 0x000122000c1e1100 */
[----:B------:R-:W-:Y:S02]  /*ab60*/  PRMT R111, RZ, 0x7610, R111 ;  /* 0x00007610ff6f7816 */ /* 0x000fe4000000006f */
[----:B0-----:R-:W-:Y:S02]  /*ab70*/  LOP3.LUT R4, R35, 0xffff, RZ, 0xc0, !PT ;  /* 0x0000ffff23047812 */ /* 0x001fe400078ec0ff */
[----:B------:R-:W4:Y:S02]  /*ab80*/  LDL.LU R35, [R1+0x1c8] ;  /* 0x0001c80001237983 */ /* 0x000f240000300800 */
[----:B------:R-:W-:Y:S01]  /*ab90*/  PRMT R121, R4, 0x3340, R0 ;  /* 0x0000334004797816 */ /* 0x000fe20000000000 */
[----:B------:R-:W-:Y:S01]  /*aba0*/  @!P0 IMAD.MOV.U32 R5, RZ, RZ, R86 ;  /* 0x000000ffff058224 */ /* 0x000fe200078e0056 */
[----:B------:R-:W-:Y:S01]  /*abb0*/  LOP3.LUT R0, R85, 0xffff, RZ, 0xc0, !PT ;  /* 0x0000ffff55007812 */ /* 0x000fe200078ec0ff */
[----:B--2---:R-:W-:-:S02]  /*abc0*/  @!P0 IMAD.MOV.U32 R4, RZ, RZ, R6 ;  /* 0x000000ffff048224 */ /* 0x004fc400078e0006 */
[----:B------:R-:W2:Y:S04]  /*abd0*/  LDL R6, [R1+0x1cc] ;  /* 0x0001cc0001067983 */ /* 0x000ea80000100800 */
[----:B------:R0:W2:Y:S02]  /*abe0*/  @!P0 LDG.E.U8 R111, desc[UR14][R4.64] ;  /* 0x0000000e046f8981 */ /* 0x0000a4000c1e1100 */
[----:B0-----:R-:W-:Y:S02]  /*abf0*/  LOP3.LUT R4, R37, 0xffff, RZ, 0xc0, !PT ;  /* 0x0000ffff25047812 */ /* 0x001fe400078ec0ff */
[----:B------:R-:W2:Y:S02]  /*ac00*/  LDL.LU R37, [R1+0x1c0] ;  /* 0x0001c00001257983 */ /* 0x000ea40000300800 */
[----:B------:R-:W-:Y:S01]  /*ac10*/  PRMT R120, R4, 0x3340, R0 ;  /* 0x0000334004787816 */ /* 0x000fe20000000000 */
[----:B---3--:R-:W-:-:S02]  /*ac20*/  @!P0 IMAD.MOV.U32 R4, RZ, RZ, R32 ;  /* 0x000000ffff048224 */ /* 0x008fc400078e0020 */
[----:B------:R-:W3:Y:S01]  /*ac30*/  LDL R32, [R1+0x1c4] ;  /* 0x0001c40001207983 */ /* 0x000ee20000100800 */
[----:B------:R-:W-:Y:S01]  /*ac40*/  PRMT R110, RZ, 0x7610, R110 ;  /* 0x00007610ff6e7816 */ /* 0x000fe2000000006e */
[----:B------:R-:W-:Y:S02]  /*ac50*/  @!P0 IMAD.MOV.U32 R5, RZ, RZ, R34 ;  /* 0x000000ffff058224 */ /* 0x000fe400078e0022 */
[----:B------:R-:W3:Y:S04]  /*ac60*/  LDL R34, [R1+0x1bc] ;  /* 0x0001bc0001227983 */ /* 0x000ee80000100800 */
[----:B------:R0:W3:Y:S01]  /*ac70*/  @!P0 LDG.E.U8 R110, desc[UR14][R4.64] ;  /* 0x0000000e046e8981 */ /* 0x0000e2000c1e1100 */
[----:B------:R-:W-:Y:S02]  /*ac80*/  LOP3.LUT R0, R47, 0xffff, RZ, 0xc0, !PT ;  /* 0x0000ffff2f007812 */ /* 0x000fe400078ec0ff */
[----:B0-----:R-:W-:-:S02]  /*ac90*/  LOP3.LUT R4, R39, 0xffff, RZ, 0xc0, !PT ;  /* 0x0000ffff27047812 */ /* 0x001fc400078ec0ff */
[----:B------:R-:W3:Y:S01]  /*aca0*/  LDL.LU R39, [R1+0x1b8] ;  /* 0x0001b80001277983 */ /* 0x000ee20000300800 */
[----:B------:R-:W-:Y:S02]  /*acb0*/  PRMT R109, RZ, 0x7610, R109 ;  /* 0x00007610ff6d7816 */ /* 0x000fe4000000006d */
[----:B------:R-:W-:Y:S01]  /*acc0*/  PRMT R124, R4, 0x3340, R0 ;  /* 0x00003340047c7816 */ /* 0x000fe20000000000 */
[----:B------:R-:W3:Y:S01]  /*acd0*/  LDL R47, [R1+0x1b4] ;  /* 0x0001b400012f7983 */ /* 0x000ee20000100800 */
[----:B------:R-:W-:Y:S02]  /*ace0*/  LOP3.LUT R0, R41, 0xffff, RZ, 0xc0, !PT ;  /* 0x0000ffff29007812 */ /* 0x000fe400078ec0ff */
[----:B------:R-:W-:Y:S01]  /*acf0*/  PRMT R108, RZ, 0x7610, R108 ;  /* 0x00007610ff6c7816 */ /* 0x000fe2000000006c */
[----:B----4-:R-:W-:Y:S02]  /*ad00*/  @!P0 IMAD.MOV.U32 R5, RZ, RZ, R35 ;  /* 0x000000ffff058224 */ /* 0x010fe400078e0023 */
[----:B--2---:R-:W-:-:S02]  /*ad10*/  @!P0 IMAD.MOV.U32 R4, RZ, RZ, R6 ;  /* 0x000000ffff048224 */ /* 0x004fc400078e0006 */
[----:B------:R-:W2:Y:S04]  /*ad20*/  LDL R6, [R1+0x1ac] ;  /* 0x0001ac0001067983 */ /* 0x000ea80000100800 */
[----:B------:R-:W4:Y:S04]  /*ad30*/  LDL.LU R41, [R1+0x1b0] ;  /* 0x0001b00001297983 */ /* 0x000f280000300800 */
[----:B------:R0:W2:Y:S02]  /*ad40*/  @!P0 LDG.E.U8 R109, desc[UR14][R4.64] ;  /* 0x0000000e046d8981 */ /* 0x0000a4000c1e1100 */
[----:B0-----:R-:W-:Y:S01]  /*ad50*/  LOP3.LUT R4, R84, 0xffff, RZ, 0xc0, !PT ;  /* 0x0000ffff54047812 */ /* 0x001fe200078ec0ff */
[----:B------:R-:W-:-:S03]  /*ad60*/  @!P0 IMAD.MOV.U32 R5, RZ, RZ, R37 ;  /* 0x000000ffff058224 */ /* 0x000fc600078e0025 */
[----:B------:R-:W-:Y:S01]  /*ad70*/  PRMT R122, R4, 0x3340, R0 ;  /* 0x00003340047a7816 */ /* 0x000fe20000000000 */
[----:B---3--:R-:W-:Y:S01]  /*ad80*/  @!P0 IMAD.MOV.U32 R4, RZ, RZ, R32 ;  /* 0x000000ffff048224 */ /* 0x008fe200078e0020 */
[----:B------:R-:W-:Y:S02]  /*ad90*/  LOP3.LUT R0, R43, 0xffff, RZ, 0xc0, !PT ;  /* 0x0000ffff2b007812 */ /* 0x000fe400078ec0ff */
[----:B------:R-:W3:Y:S04]  /*ada0*/  LDL.LU R43, [R1+0x1a8] ;  /* 0x0001a800012b7983 */ /* 0x000ee80000300800 */
[----:B------:R0:W3:Y:S04]  /*adb0*/  @!P0 LDG.E.U8 R108, desc[UR14][R4.64] ;  /* 0x0000000e046c8981 */ /* 0x0000e8000c1e1100 */
[----:B------:R-:W3:Y:S01]  /*adc0*/  LDL.LU R90, [R1+0x1a4] ;  /* 0x0001a400015a7983 */ /* 0x000ee20000300800 */
[----:B0-----:R-:W-:-:S04]  /*add0*/  LOP3.LUT R4, R83, 0xffff, RZ, 0xc0, !PT ;  /* 0x0000ffff53047812 */ /* 0x001fc800078ec0ff */
[----:B------:R-:W-:Y:S02]  /*ade0*/  PRMT R32, R4, 0x3340, R0 ;  /* 0x0000334004207816 */ /* 0x000fe40000000000 */
[----:B------:R-:W-:Y:S02]  /*adf0*/  LOP3.LUT R0, R45, 0xffff, RZ, 0xc0, !PT ;  /* 0x0000ffff2d007812 */ /* 0x000fe400078ec0ff */
[----:B------:R-:W3:Y:S01]  /*ae00*/  LDL.LU R45, [R1+0x1a0] ;  /* 0x0001a000012d7983 */ /* 0x000ee20000300800 */
[----:B------:R-:W-:Y:S01]  /*ae10*/  PRMT R107, RZ, 0x7610, R107 ;  /* 0x00007610ff6b7816 */ /* 0x000fe2000000006b */
[----:B------:R-:W-:Y:S02]  /*ae20*/  @!P0 IMAD.MOV.U32 R4, RZ, RZ, R34 ;  /* 0x000000ffff048224 */ /* 0x000fe400078e0022 */
[----:B------:R-:W-:-:S05]  /*ae30*/  @!P0 IMAD.MOV.U32 R5, RZ, RZ, R39 ;  /* 0x000000ffff058224 */ /* 0x000fca00078e0027 */
[----:B------:R0:W3:Y:S01]  /*ae40*/  @!P0 LDG.E.U8 R107, desc[UR14][R4.64] ;  /* 0x0000000e046b8981 */ /* 0x0000e2000c1e1100 */
[----:B------:R-:W-:Y:S02]  /*ae50*/  PRMT R106, RZ, 0x7610, R106 ;  /* 0x00007610ff6a7816 */ /* 0x000fe4000000006a */
[----:B0-----:R-:W-:-:S04]  /*ae60*/  LOP3.LUT R4, R49, 0xffff, RZ, 0xc0, !PT ;  /* 0x0000ffff31047812 */ /* 0x001fc800078ec0ff */
[----:B------:R-:W-:Y:S01]  /*ae70*/  PRMT R34, R4, 0x3340, R0 ;  /* 0x0000334004227816 */ /* 0x000fe20000000000 */
[----:B------:R-:W-:Y:S01]  /*ae80*/  @!P0 IMAD.MOV.U32 R4, RZ, RZ, R47 ;  /* 0x000000ffff048224 */ /* 0x000fe200078e002f */
[----:B------:R-:W-:Y:S02]  /*ae90*/  LOP3.LUT R0, R36, 0xffff, RZ, 0xc0, !PT ;  /* 0x0000ffff24007812 */ /* 0x000fe400078ec0ff */
[----:B------:R-:W3:Y:S01]  /*aea0*/  LDL.LU R36, [R1+0x19c] ;  /* 0x00019c0001247983 */ /* 0x000ee20000300800 */
[----:B------:R-:W-:-:S03]  /*aeb0*/  PRMT R105, RZ, 0x7610, R105 ;  /* 0x00007610ff697816 */ /* 0x000fc60000000069 */
[----:B------:R-:W3:Y:S04]  /*aec0*/  LDL.LU R47, [R1+0x198] ;  /* 0x00019800012f7983 */ /* 0x000ee80000300800 */
[----:B------:R-:W3:Y:S01]  /*aed0*/  LDL.LU R49, [R1+0x190] ;  /* 0x0001900001317983 */ /* 0x000ee20000300800 */
[----:B------:R-:W-:Y:S01]  /*aee0*/  PRMT R104, RZ, 0x7610, R104 ;  /* 0x00007610ff687816 */ /* 0x000fe20000000068 */
[----:B----4-:R-:W-:-:S05]  /*aef0*/  @!P0 IMAD.MOV.U32 R5, RZ, RZ, R41 ;  /* 0x000000ffff058224 */ /* 0x010fca00078e0029 */
[----:B------:R0:W4:Y:S02]  /*af00*/  @!P0 LDG.E.U8 R106, desc[UR14][R4.64] ;  /* 0x0000000e046a8981 */ /* 0x000124000c1e1100 */
[----:B0-----:R-:W-:-:S04]  /*af10*/  LOP3.LUT R4, R40, 0xffff, RZ, 0xc0, !PT ;  /* 0x0000ffff28047812 */ /* 0x001fc800078ec0ff */
[----:B------:R-:W-:Y:S01]  /*af20*/  PRMT R88, R4, 0x3340, R0 ;  /* 0x0000334004587816 */ /* 0x000fe20000000000 */
[----:B--2---:R-:W-:Y:S02]  /*af30*/  @!P0 IMAD.MOV.U32 R4, RZ, RZ, R6 ;  /* 0x000000ffff048224 */ /* 0x004fe400078e0006 */
[----:B---3--:R-:W-:Y:S01]  /*af40*/  @!P0 IMAD.MOV.U32 R5, RZ, RZ, R43 ;  /* 0x000000ffff058224 */ /* 0x008fe200078e002b */
[----:B------:R-:W-:-:S04]  /*af50*/  LOP3.LUT R0, R3, 0xffff, RZ, 0xc0, !PT ;  /* 0x0000ffff03007812 */ /* 0x000fc800078ec0ff */
[----:B------:R0:W2:Y:S02]  /*af60*/  @!P0 LDG.E.U8 R105, desc[UR14][R4.64] ;  /* 0x0000000e04698981 */ /* 0x0000a4000c1e1100 */
[----:B0-----:R-:W-:Y:S02]  /*af70*/  LOP3.LUT R4, R38, 0xffff, RZ, 0xc0, !PT ;  /* 0x0000ffff26047812 */ /* 0x001fe400078ec0ff */
[----:B------:R-:W3:Y:S02]  /*af80*/  LDL.LU R38, [R1+0x194] ;  /* 0x0001940001267983 */ /* 0x000ee40000300800 */
[----:B------:R-:W-:Y:S01]  /*af90*/  PRMT R3, R4, 0x3340, R0 ;  /* 0x0000334004037816 */ /* 0x000fe20000000000 */
[----:B------:R-:W-:Y:S02]  /*afa0*/  @!P0 IMAD.MOV.U32 R4, RZ, RZ, R90 ;  /* 0x000000ffff048224 */ /* 0x000fe400078e005a */
[----:B------:R-:W-:Y:S01]  /*afb0*/  @!P0 IMAD.MOV.U32 R5, RZ, RZ, R45 ;  /* 0x000000ffff058224 */ /* 0x000fe200078e002d */
[----:B------:R0:W-:Y:S04]  /*afc0*/  STL [R1+0x6d0], R90 ;  /* 0x0006d05a01007387 */ /* 0x0001e80000100800 */
[----:B------:R1:W4:Y:S04]  /*afd0*/  @!P0 LDG.E.U8 R104, desc[UR14][R4.64] ;  /* 0x0000000e04688981 */ /* 0x000328000c1e1100 */
[----:B------:R-:W2:Y:S01]  /*afe0*/  LDL.LU R40, [R1+0x18c] ;  /* 0x00018c0001287983 */ /* 0x000ea20000300800 */
[----:B-1----:R-:W-:-:S03]  /*aff0*/  LOP3.LUT R4, R30, 0xffff, RZ, 0xc0, !PT ;  /* 0x0000ffff1e047812 */ /* 0x002fc600078ec0ff */
[----:B------:R-:W4:Y:S01]  /*b000*/  LDL.LU R30, [R1+0x188] ;  /* 0x00018800011e7983 */ /* 0x000f220000300800 */
[----:B------:R-:W-:Y:S02]  /*b010*/  LOP3.LUT R0, R52, 0xffff, RZ, 0xc0, !PT ;  /* 0x0000ffff34007812 */ /* 0x000fe400078ec0ff */
[----:B------:R-:W-:Y:S01]  /*b020*/  PRMT R103, RZ, 0x7610, R103 ;  /* 0x00007610ff677816 */ /* 0x000fe20000000067 */
[----:B------:R-:W4:Y:S01]  /*b030*/  LDL.LU R52, [R1+0x180] ;  /* 0x0001800001347983 */ /* 0x000f220000300800 */
[----:B------:R-:W-:Y:S01]  /*b040*/  PRMT R91, R4, 0x3340, R0 ;  /* 0x00003340045b7816 */ /* 0x000fe20000000000 */
[----:B------:R-:W-:Y:S02]  /*b050*/  @!P0 IMAD.MOV.U32 R4, RZ, RZ, R36 ;  /* 0x000000ffff048224 */ /* 0x000fe400078e0024 */
[----:B------:R-:W-:Y:S01]  /*b060*/  @!P0 IMAD.MOV.U32 R5, RZ, RZ, R47 ;  /* 0x000000ffff058224 */ /* 0x000fe200078e002f */
[----:B------:R-:W-:Y:S02]  /*b070*/  LOP3.LUT R0, R42, 0xffff, RZ, 0xc0, !PT ;  /* 0x0000ffff2a007812 */ /* 0x000fe400078ec0ff */
[----:B------:R-:W4:Y:S04]  /*b080*/  LDL.LU R42, [R1+0x184] ;  /* 0x00018400012a7983 */ /* 0x000f280000300800 */
[----:B------:R1:W4:Y:S01]  /*b090*/  @!P0 LDG.E.U8 R103, desc[UR14][R4.64] ;  /* 0x0000000e04678981 */ /* 0x000322000c1e1100 */
[----:B------:R-:W-:-:S02]  /*b0a0*/  PRMT R102, RZ, 0x7610, R102 ;  /* 0x00007610ff667816 */ /* 0x000fc40000000066 */
[----:B-1----:R-:W-:Y:S01]  /*b0b0*/  LOP3.LUT R4, R50, 0xffff, RZ, 0xc0, !PT ;  /* 0x0000ffff32047812 */ /* 0x002fe200078ec0ff */
[----:B------:R-:W-:Y:S01]  /*b0c0*/  @!P0 IMAD.MOV.U32 R5, RZ, RZ, R49 ;  /* 0x000000ffff058224 */ /* 0x000fe200078e0031 */
[----:B------:R-:W4:Y:S02]  /*b0d0*/  LDL.LU R50, [R1+0x178] ;  /* 0x0001780001327983 */ /* 0x000f240000300800 */
[----:B------:R-:W-:Y:S02]  /*b0e0*/  PRMT R89, R4, 0x3340, R0 ;  /* 0x0000334004597816 */ /* 0x000fe40000000000 */
[----:B------:R-:W-:Y:S02]  /*b0f0*/  LOP3.LUT R0, R44, 0xffff, RZ, 0xc0, !PT ;  /* 0x0000ffff2c007812 */ /* 0x000fe400078ec0ff */
[----:B------:R-:W4:Y:S01]  /*b100*/  LDL.LU R44, [R1+0x17c] ;  /* 0x00017c00012c7983 */ /* 0x000f220000300800 */
[----:B------:R-:W-:Y:S01]  /*b110*/  PRMT R101, RZ, 0x7610, R101 ;  /* 0x00007610ff657816 */ /* 0x000fe20000000065 */
[----:B---3--:R-:W-:-:S05]  /*b120*/  @!P0 IMAD.MOV.U32 R4, RZ, RZ, R38 ;  /* 0x000000ffff048224 */ /* 0x008fca00078e0026 */
[----:B------:R1:W3:Y:S02]  /*b130*/  @!P0 LDG.E.U8 R102, desc[UR14][R4.64] ;  /* 0x0000000e04668981 */ /* 0x0002e4000c1e1100 */
[----:B-1----:R-:W-:-:S04]  /*b140*/  LOP3.LUT R4, R46, 0xffff, RZ, 0xc0, !PT ;  /* 0x0000ffff2e047812 */ /* 0x002fc800078ec0ff */
[----:B------:R-:W-:Y:S01]  /*b150*/  PRMT R87, R4, 0x3340, R0 ;  /* 0x0000334004577816 */ /* 0x000fe20000000000 */
[----:B--2---:R-:W-:Y:S02]  /*b160*/  @!P0 IMAD.MOV.U32 R4, RZ, RZ, R40 ;  /* 0x000000ffff048224 */ /* 0x004fe400078e0028 */
[----:B----4-:R-:W-:-:S05]  /*b170*/  @!P0 IMAD.MOV.U32 R5, RZ, RZ, R30 ;  /* 0x000000ffff058224 */ /* 0x010fca00078e001e */
[----:B------:R1:W2:Y:S02]  /*b180*/  @!P0 LDG.E.U8 R101, desc[UR14][R4.64] ;  /* 0x0000000e04658981 */ /* 0x0002a4000c1e1100 */
[----:B-1----:R-:W-:Y:S02]  /*b190*/  LOP3.LUT R4, R25, 0xffff, RZ, 0xc0, !PT ;  /* 0x0000ffff19047812 */ /* 0x002fe400078ec0ff */
[----:B------:R-:W4:Y:S04]  /*b1a0*/  LDL.LU R25, [R1+0x170] ;  /* 0x0001700001197983 */ /* 0x000f280000300800 */
[----:B------:R-:W3:Y:S01]  /*b1b0*/  LDL.LU R46, [R1+0x174] ;  /* 0x00017400012e7983 */ /* 0x000ee20000300800 */
[----:B------:R-:W-:Y:S01]  /*b1c0*/  LOP3.LUT R0, R2, 0xffff, RZ, 0xc0, !PT ;  /* 0x0000ffff02007812 */ /* 0x000fe200078ec0ff */
[----:B------:R-:W-:Y:S01]  /*b1d0*/  @!P0 IMAD.MOV.U32 R5, RZ, RZ, R52 ;  /* 0x000000ffff058224 */ /* 0x000fe200078e0034 */
[----:B------:R-:W-:-:S02]  /*b1e0*/  PRMT R100, RZ, 0x7610, R100 ;  /* 0x00007610ff647816 */ /* 0x000fc40000000064 */
[----:B------:R-:W-:Y:S01]  /*b1f0*/  PRMT R2, R4, 0x3340, R0 ;  /* 0x0000334004027816 */ /* 0x000fe20000000000 */
[----:B------:R-:W-:Y:S01]  /*b200*/  @!P0 IMAD.MOV.U32 R4, RZ, RZ, R42 ;  /* 0x000000ffff048224 */ /* 0x000fe200078e002a */
[----:B------:R-:W-:-:S04]  /*b210*/  LOP3.LUT R0, R28, 0xffff, RZ, 0xc0, !PT ;  /* 0x0000ffff1c007812 */ /* 0x000fc800078ec0ff */
[----:B------:R1:W2:Y:S01]  /*b220*/  @!P0 LDG.E.U8 R100, desc[UR14][R4.64] ;  /* 0x0000000e04648981 */ /* 0x0002a2000c1e1100 */
[----:B------:R-:W-:Y:S02]  /*b230*/  PRMT R99, RZ, 0x7610, R99 ;  /* 0x00007610ff637816 */ /* 0x000fe40000000063 */
[----:B-1----:R-:W-:Y:S02]  /*b240*/  LOP3.LUT R4, R48, 0xffff, RZ, 0xc0, !PT ;  /* 0x0000ffff30047812 */ /* 0x002fe400078ec0ff */
[----:B------:R-:W2:Y:S01]  /*b250*/  LDL.LU R48, [R1+0x16c] ;  /* 0x00016c0001307983 */ /* 0x000ea20000300800 */
[----:B------:R-:W-:Y:S01]  /*b260*/  @!P0 IMAD.MOV.U32 R5, RZ, RZ, R50 ;  /* 0x000000ffff058224 */ /* 0x000fe200078e0032 */
[----:B------:R-:W-:Y:S02]  /*b270*/  PRMT R85, R4, 0x3340, R0 ;  /* 0x0000334004557816 */ /* 0x000fe40000000000 */
[----:B------:R-:W2:Y:S01]  /*b280*/  LDL.LU R28, [R1+0x168] ;  /* 0x00016800011c7983 */ /* 0x000ea20000300800 */
[----:B------:R-:W-:Y:S01]  /*b290*/  @!P0 IMAD.MOV.U32 R4, RZ, RZ, R44 ;  /* 0x000000ffff048224 */ /* 0x000fe200078e002c */
[----:B------:R-:W-:-:S04]  /*b2a0*/  LOP3.LUT R0, R31, 0xffff, RZ, 0xc0, !PT ;  /* 0x0000ffff1f007812 */ /* 0x000fc800078ec0ff */
[----:B------:R1:W2:Y:S01]  /*b2b0*/  @!P0 LDG.E.U8 R99, desc[UR14][R4.64] ;  /* 0x0000000e04638981 */ /* 0x0002a2000c1e1100 */
[----:B------:R-:W-:Y:S02]  /*b2c0*/  PRMT R98, RZ, 0x7610, R98 ;  /* 0x00007610ff627816 */ /* 0x000fe40000000062 */
[----:B-1----:R-:W-:Y:S02]  /*b2d0*/  LOP3.LUT R4, R27, 0xffff, RZ, 0xc0, !PT ;  /* 0x0000ffff1b047812 */ /* 0x002fe400078ec0ff */
[----:B------:R-:W2:Y:S02]  /*b2e0*/  LDL.LU R27, [R1+0x160] ;  /* 0x00016000011b7983 */ /* 0x000ea40000300800 */
[----:B------:R-:W-:Y:S02]  /*b2f0*/  PRMT R86, R4, 0x3340, R0 ;  /* 0x0000334004567816 */ /* 0x000fe40000000000 */
[----:B------:R-:W2:Y:S01]  /*b300*/  LDL.LU R31, [R1+0x164] ;  /* 0x00016400011f7983 */ /* 0x000ea20000300800 */
[----:B------:R-:W-:Y:S01]  /*b310*/  LOP3.LUT R0, R29, 0xffff, RZ, 0xc0, !PT ;  /* 0x0000ffff1d007812 */ /* 0x000fe200078ec0ff */
[----:B----4-:R-:W-:-:S02]  /*b320*/  @!P0 IMAD.MOV.U32 R5, RZ, RZ, R25 ;  /* 0x000000ffff058224 */ /* 0x010fc400078e0019 */
[----:B---3--:R-:W-:-:S05]  /*b330*/  @!P0 IMAD.MOV.U32 R4, RZ, RZ, R46 ;  /* 0x000000ffff048224 */ /* 0x008fca00078e002e */
[----:B------:R1:W3:Y:S02]  /*b340*/  @!P0 LDG.E.U8 R98, desc[UR14][R4.64] ;  /* 0x0000000e04628981 */ /* 0x0002e4000c1e1100 */
[----:B-1----:R-:W-:Y:S02]  /*b350*/  LOP3.LUT R4, R33, 0xffff, RZ, 0xc0, !PT ;  /* 0x0000ffff21047812 */ /* 0x002fe400078ec0ff */
[----:B------:R-:W4:Y:S04]  /*b360*/  LDL R33, [R1+0x158] ;  /* 0x0001580001217983 */ /* 0x000f280000100800 */
[----:B------:R-:W3:Y:S01]  /*b370*/  LDL.LU R29, [R1+0x15c] ;  /* 0x00015c00011d7983 */ /* 0x000ee20000300800 */
[----:B------:R-:W-:Y:S01]  /*b380*/  PRMT R83, R4, 0x3340, R0 ;  /* 0x0000334004537816 */ /* 0x000fe20000000000 */
[----:B--2---:R-:W-:Y:S01]  /*b390*/  @!P0 IMAD.MOV.U32 R4, RZ, RZ, R48 ;  /* 0x000000ffff048224 */ /* 0x004fe200078e0030 */
[----:B------:R-:W-:Y:S01]  /*b3a0*/  PRMT R97, RZ, 0x7610, R97 ;  /* 0x00007610ff617816 */ /* 0x000fe20000000061 */
[----:B------:R-:W2:Y:S01]  /*b3b0*/  LDL.LU R6, [R1+0x130] ;  /* 0x0001300001067983 */ /* 0x000ea20000300800 */
[----:B------:R-:W-:Y:S01]  /*b3c0*/  @!P0 IMAD.MOV.U32 R5, RZ, RZ, R28 ;  /* 0x000000ffff058224 */ /* 0x000fe200078e001c */
[----:B------:R-:W-:-:S04]  /*b3d0*/  LOP3.LUT R0, R51, 0xffff, RZ, 0xc0, !PT ;  /* 0x0000ffff33007812 */ /* 0x000fc800078ec0ff */
[----:B------:R1:W2:Y:S01]  /*b3e0*/  @!P0 LDG.E.U8 R97, desc[UR14][R4.64] ;  /* 0x0000000e04618981 */ /* 0x0002a2000c1e1100 */
[----:B------:R-:W-:Y:S02]  /*b3f0*/  PRMT R96, RZ, 0x7610, R96 ;  /* 0x00007610ff607816 */ /* 0x000fe40000000060 */
[----:B-1----:R-:W-:Y:S02]  /*b400*/  LOP3.LUT R4, R53, 0xffff, RZ, 0xc0, !PT ;  /* 0x0000ffff35047812 */ /* 0x002fe400078ec0ff */
[----:B------:R-:W-:Y:S01]  /*b410*/  PRMT R95, RZ, 0x7610, R95 ;  /* 0x00007610ff5f7816 */ /* 0x000fe2000000005f */
[----:B------:R-:W-:Y:S01]  /*b420*/  @!P0 IMAD.MOV.U32 R5, RZ, RZ, R27 ;  /* 0x000000ffff058224 */ /* 0x000fe200078e001b */
[----:B------:R-:W-:Y:S01]  /*b430*/  PRMT R84, R4, 0x3340, R0 ;  /* 0x0000334004547816 */ /* 0x000fe20000000000 */
[----:B------:R-:W2:Y:S01]  /*b440*/  LDL.LU R53, [R1+0x150] ;  /* 0x0001500001357983 */ /* 0x000ea20000300800 */
[----:B------:R-:W-:Y:S01]  /*b450*/  @!P0 IMAD.MOV.U32 R4, RZ, RZ, R31 ;  /* 0x000000ffff048224 */ /* 0x000fe200078e001f */
[----:B------:R-:W-:-:S02]  /*b460*/  LOP3.LUT R0, R81, 0xffff, RZ, 0xc0, !PT ;  /* 0x0000ffff51007812 */ /* 0x000fc400078ec0ff */
[----:B------:R-:W2:Y:S04]  /*b470*/  LDL.LU R51, [R1+0x154] ;  /* 0x0001540001337983 */ /* 0x000ea80000300800 */
[----:B------:R1:W2:Y:S02]  /*b480*/  @!P0 LDG.E.U8 R96, desc[UR14][R4.64] ;  /* 0x0000000e04608981 */ /* 0x0002a4000c1e1100 */
[----:B-1----:R-:W-:Y:S02]  /*b490*/  LOP3.LUT R4, R24, 0xffff, RZ, 0xc0, !PT ;  /* 0x0000ffff18047812 */ /* 0x002fe400078ec0ff */
[----:B------:R-:W2:Y:S02]  /*b4a0*/  LDL.LU R24, [R1+0x14c] ;  /* 0x00014c0001187983 */ /* 0x000ea40000300800 */
[----:B------:R-:W-:-:S02]  /*b4b0*/  PRMT R81, R4, 0x3340, R0 ;  /* 0x0000334004517816 */ /* 0x000fc40000000000 */
[----:B------:R-:W-:Y:S01]  /*b4c0*/  LOP3.LUT R0, R82, 0xffff, RZ, 0xc0, !PT ;  /* 0x0000ffff52007812 */ /* 0x000fe200078ec0ff */
[----:B0-----:R-:W2:Y:S01]  /*b4d0*/  LDL.LU R90, [R1+0x148] ;  /* 0x00014800015a7983 */ /* 0x001ea20000300800 */
[----:B----4-:R-:W-:-:S03]  /*b4e0*/  @!P0 IMAD.MOV.U32 R5, RZ, RZ, R33 ;  /* 0x000000ffff058224 */ /* 0x010fc600078e0021 */
[----:B------:R-:W4:Y:S01]  /*b4f0*/  LDL.LU R33, [R1+0x140] ;  /* 0x0001400001217983 */ /* 0x000f220000300800 */
[----:B---3--:R-:W-:-:S05]  /*b500*/  @!P0 IMAD.MOV.U32 R4, RZ, RZ, R29 ;  /* 0x000000ffff048224 */ /* 0x008fca00078e001d */
[----:B------:R0:W3:Y:S02]  /*b510*/  @!P0 LDG.E.U8 R95, desc[UR14][R4.64] ;  /* 0x0000000e045f8981 */ /* 0x0000e4000c1e1100 */
[----:B0-----:R-:W-:Y:S02]  /*b520*/  LOP3.LUT R4, R26, 0xffff, RZ, 0xc0, !PT ;  /* 0x0000ffff1a047812 */ /* 0x001fe400078ec0ff */
[----:B------:R-:W4:Y:S02]  /*b530*/  LDL.LU R26, [R1+0x144] ;  /* 0x00014400011a7983 */ /* 0x000f240000300800 */
[----:B------:R-:W-:Y:S02]  /*b540*/  PRMT R82, R4, 0x3340, R0 ;  /* 0x0000334004527816 */ /* 0x000fe40000000000 */
[----:B------:R-:W3:Y:S01]  /*b550*/  LDL.LU R0, [R1+0x134] ;  /* 0x0001340001007983 */ /* 0x000ee20000300800 */
[----:B------:R-:W-:Y:S01]  /*b560*/  PRMT R94, RZ, 0x7610, R94 ;  /* 0x00007610ff5e7816 */ /* 0x000fe2000000005e */
[----:B--2---:R-:W-:-:S02]  /*b570*/  @!P0 IMAD.MOV.U32 R5, RZ, RZ, R53 ;  /* 0x000000ffff058224 */ /* 0x004fc400078e0035 */
[----:B------:R-:W-:-:S05]  /*b580*/  @!P0 IMAD.MOV.U32 R4, RZ, RZ, R51 ;  /* 0x000000ffff048224 */ /* 0x000fca00078e0033 */
[----:B------:R3:W2:Y:S02]  /*b590*/  @!P0 LDG.E.U8 R94, desc[UR14][R4.64] ;  /* 0x0000000e045e8981 */ /* 0x0006a4000c1e1100 */
[----:B---3--:R-:W-:Y:S02]  /*b5a0*/  LOP3.LUT R4, R0, 0xffff, RZ, 0xc0, !PT ;  /* 0x0000ffff00047812 */ /* 0x008fe400078ec0ff */
[----:B------:R-:W-:-:S04]  /*b5b0*/  LOP3.LUT R0, R58, 0xffff, RZ, 0xc0, !PT ;  /* 0x0000ffff3a007812 */ /* 0x000fc800078ec0ff */
[----:B------:R-:W-:Y:S02]  /*b5c0*/  PRMT R58, R4, 0x3340, R0 ;  /* 0x00003340043a7816 */ /* 0x000fe40000000000 */
[----:B------:R-:W3:Y:S01]  /*b5d0*/  LDL.LU R0, [R1+0x12c] ;  /* 0x00012c0001007983 */ /* 0x000ee20000300800 */
[----:B------:R-:W-:Y:S01]  /*b5e0*/  PRMT R93, RZ, 0x7610, R93 ;  /* 0x00007610ff5d7816 */ /* 0x000fe2000000005d */
[----:B------:R-:W-:Y:S02]  /*b5f0*/  @!P0 IMAD.MOV.U32 R4, RZ, RZ, R24 ;  /* 0x000000ffff048224 */ /* 0x000fe400078e0018 */
[----:B------:R-:W-:-:S05]  /*b600*/  @!P0 IMAD.MOV.U32 R5, RZ, RZ, R90 ;  /* 0x000000ffff058224 */ /* 0x000fca00078e005a */
[----:B------:R3:W2:Y:S02]  /*b610*/  @!P0 LDG.E.U8 R93, desc[UR14][R4.64] ;  /* 0x0000000e045d8981 */ /* 0x0006a4000c1e1100 */
[----:B---3--:R-:W-:Y:S02]  /*b620*/  LOP3.LUT R4, R0, 0xffff, RZ, 0xc0, !PT ;  /* 0x0000ffff00047812 */ /* 0x008fe400078ec0ff */
[----:B------:R-:W-:-:S04]  /*b630*/  LOP3.LUT R0, R80, 0xffff, RZ, 0xc0, !PT ;  /* 0x0000ffff50007812 */ /* 0x000fc800078ec0ff */
[----:B------:R-:W-:Y:S02]  /*b640*/  PRMT R80, R4, 0x3340, R0 ;  /* 0x0000334004507816 */ /* 0x000fe40000000000 */
[----:B------:R-:W3:Y:S01]  /*b650*/  LDL.LU R0, [R1+0x138] ;  /* 0x0001380001007983 */ /* 0x000ee20000300800 */
[----:B------:R-:W-:Y:S01]  /*b660*/  PRMT R92, RZ, 0x7610, R92 ;  /* 0x00007610ff5c7816 */ /* 0x000fe2000000005c */
[----:B----4-:R-:W-:Y:S02]  /*b670*/  @!P0 IMAD.MOV.U32 R4, RZ, RZ, R26 ;  /* 0x000000ffff048224 */ /* 0x010fe400078e001a */
[----:B------:R-:W-:Y:S01]  /*b680*/  @!P0 IMAD.MOV.U32 R5, RZ, RZ, R33 ;  /* 0x000000ffff058224 */ /* 0x000fe200078e0021 */
[----:B------:R-:W-:-:S04]  /*b690*/  LOP3.LUT R6, R6, 0xffff, RZ, 0xc0, !PT ;  /* 0x0000ffff06067812 */ /* 0x000fc800078ec0ff */
[----:B------:R3:W4:Y:S02]  /*b6a0*/  @!P0 LDG.E.U8 R92, desc[UR14][R4.64] ;  /* 0x0000000e045c8981 */ /* 0x000724000c1e1100 */
[----:B---3--:R-:W-:Y:S02]  /*b6b0*/  LOP3.LUT R5, R0, 0xffff, RZ, 0xc0, !PT ;  /* 0x0000ffff00057812 */ /* 0x008fe400078ec0ff */
[----:B------:R-:W-:Y:S02]  /*b6c0*/  LOP3.LUT R0, R56, 0xffff, RZ, 0xc0, !PT ;  /* 0x0000ffff38007812 */ /* 0x000fe400078ec0ff */
[----:B------:R-:W-:Y:S02]  /*b6d0*/  PRMT R56, R6, 0x3340, R5 ;  /* 0x0000334006387816 */ /* 0x000fe40000000005 */
[----:B------:R-:W3:Y:S04]  /*b6e0*/  LDL.LU R6, [R1+0x128] ;  /* 0x0001280001067983 */ /* 0x000ee80000300800 */
[----:B------:R-:W2:Y:S01]  /*b6f0*/  LDL.LU R5, [R1+0x124] ;  /* 0x0001240001057983 */ /* 0x000ea20000300800 */
[----:B------:R-:W-:-:S04]  /*b700*/  LOP3.LUT R4, R57, 0xffff, RZ, 0xc0, !PT ;  /* 0x0000ffff39047812 */ /* 0x000fc800078ec0ff */
[----:B------:R-:W-:Y:S02]  /*b710*/  PRMT R57, R4, 0x3340, R0 ;  /* 0x0000334004397816 */ /* 0x000fe40000000000 */
[----:B------:R-:W-:Y:S02]  /*b720*/  LOP3.LUT R0, R54, 0xffff, RZ, 0xc0, !PT ;  /* 0x0000ffff36007812 */ /* 0x000fe400078ec0ff */
[----:B---3--:R-:W-:Y:S02]  /*b730*/  LOP3.LUT R6, R6, 0xffff, RZ, 0xc0, !PT ;  /* 0x0000ffff06067812 */ /* 0x008fe400078ec0ff */
[----:B--2---:R-:W-:-:S04]  /*b740*/  LOP3.LUT R5, R5, 0xffff, RZ, 0xc0, !PT ;  /* 0x0000ffff05057812 */ /* 0x004fc800078ec0ff */
[----:B------:R-:W-:Y:S02]  /*b750*/  PRMT R54, R6, 0x3340, R5 ;  /* 0x0000334006367816 */ /* 0x000fe40000000005 */
[----:B------:R-:W2:Y:S04]  /*b760*/  LDL.LU R6, [R1+0x11c] ;  /* 0x00011c0001067983 */ /* 0x000ea80000300800 */
[----:B------:R-:W3:Y:S01]  /*b770*/  LDL.LU R5, [R1+0x120] ;  /* 0x0001200001057983 */ /* 0x000ee20000300800 */
[----:B------:R-:W-:-:S04]  /*b780*/  LOP3.LUT R4, R55, 0xffff, RZ, 0xc0, !PT ;  /* 0x0000ffff37047812 */ /* 0x000fc800078ec0ff */
[----:B------:R-:W-:Y:S02]  /*b790*/  PRMT R55, R4, 0x3340, R0 ;  /* 0x0000334004377816 */ /* 0x000fe40000000000 */
[----:B------:R-:W-:Y:S02]  /*b7a0*/  LOP3.LUT R0, R78, 0xffff, RZ, 0xc0, !PT ;  /* 0x0000ffff4e007812 */ /* 0x000fe400078ec0ff */
[----:B--2---:R-:W-:Y:S02]  /*b7b0*/  LOP3.LUT R6, R6, 0xffff, RZ, 0xc0, !PT ;  /* 0x0000ffff06067812 */ /* 0x004fe400078ec0ff */
[----:B---3--:R-:W-:-:S04]  /*b7c0*/  LOP3.LUT R5, R5, 0xffff, RZ, 0xc0, !PT ;  /* 0x0000ffff05057812 */ /* 0x008fc800078ec0ff */
        /* <DEDUP_REMOVED lines=22> */
[----:B------:R-:W-:-:S04]  /*b930*/  LOP3.LUT R0, R72, 0xffff, RZ, 0xc0, !PT ;  /* 0x0000ffff48007812 */ /* 0x000fc800078ec0ff */
[----:B------:R-:W-:Y:S02]  /*b940*/  PRMT R73, R4, 0x3340, R0 ;  /* 0x0000334004497816 */ /* 0x000fe40000000000 */
[----:B------:R-:W-:Y:S02]  /*b950*/  LOP3.LUT R4, R69, 0xffff, RZ, 0xc0, !PT ;  /* 0x0000ffff45047812 */ /* 0x000fe400078ec0ff */
[----:B------:R-:W-:Y:S02]  /*b960*/  LOP3.LUT R0, R68, 0xffff, RZ, 0xc0, !PT ;  /* 0x0000ffff44007812 */ /* 0x000fe400078ec0ff */
[----:B--2---:R-:W-:Y:S02]  /*b970*/  LOP3.LUT R6, R6, 0xffff, RZ, 0xc0, !PT ;  /* 0x0000ffff06067812 */ /* 0x004fe400078ec0ff */
[----:B---3--:R-:W-:-:S04]  /*b980*/  LOP3.LUT R5, R5, 0xffff, RZ, 0xc0, !PT ;  /* 0x0000ffff05057812 */ /* 0x008fc800078ec0ff */
[----:B------:R-:W-:Y:S02]  /*b990*/  PRMT R72, R6, 0x3340, R5 ;  /* 0x0000334006487816 */ /* 0x000fe40000000005 */
[----:B------:R-:W-:Y:S02]  /*b9a0*/  LOP3.LUT R6, R71, 0xffff, RZ, 0xc0, !PT ;  /* 0x0000ffff47067812 */ /* 0x000fe400078ec0ff */
[----:B------:R-:W-:Y:S02]  /*b9b0*/  LOP3.LUT R5, R70, 0xffff, RZ, 0xc0, !PT ;  /* 0x0000ffff46057812 */ /* 0x000fe400078ec0ff */
[----:B------:R-:W-:Y:S02]  /*b9c0*/  PRMT R71, R4, 0x3340, R0 ;  /* 0x0000334004477816 */ /* 0x000fe40000000000 */
[----:B------:R-:W-:Y:S02]  /*b9d0*/  PRMT R70, R6, 0x3340, R5 ;  /* 0x0000334006467816 */ /* 0x000fe40000000005 */
[----:B------:R-:W-:-:S02]  /*b9e0*/  LOP3.LUT R6, R67, 0xffff, RZ, 0xc0, !PT ;  /* 0x0000ffff43067812 */ /* 0x000fc400078ec0ff */
[----:B------:R-:W-:Y:S02]  /*b9f0*/  LOP3.LUT R5, R66, 0xffff, RZ, 0xc0, !PT ;  /* 0x0000ffff42057812 */ /* 0x000fe400078ec0ff */
[----:B------:R-:W-:Y:S02]  /*ba00*/  LOP3.LUT R4, R65, 0xffff, RZ, 0xc0, !PT ;  /* 0x0000ffff41047812 */ /* 0x000fe400078ec0ff */
[----:B------:R-:W-:Y:S02]  /*ba10*/  LOP3.LUT R0, R64, 0xffff, RZ, 0xc0, !PT ;  /* 0x0000ffff40007812 */ /* 0x000fe400078ec0ff */
[----:B------:R-:W-:Y:S02]  /*ba20*/  PRMT R68, R6, 0x3340, R5 ;  /* 0x0000334006447816 */ /* 0x000fe40000000005 */
[----:B------:R-:W-:Y:S02]  /*ba30*/  LOP3.LUT R6, R63, 0xffff, RZ, 0xc0, !PT ;  /* 0x0000ffff3f067812 */ /* 0x000fe400078ec0ff */
[----:B------:R-:W-:-:S02]  /*ba40*/  LOP3.LUT R5, R62, 0xffff, RZ, 0xc0, !PT ;  /* 0x0000ffff3e057812 */ /* 0x000fc400078ec0ff */
[----:B------:R-:W-:Y:S02]  /*ba50*/  PRMT R69, R4, 0x3340, R0 ;  /* 0x0000334004457816 */ /* 0x000fe40000000000 */
[----:B------:R-:W-:Y:S02]  /*ba60*/  LOP3.LUT R4, R61, 0xffff, RZ, 0xc0, !PT ;  /* 0x0000ffff3d047812 */ /* 0x000fe400078ec0ff */
[----:B------:R-:W-:Y:S02]  /*ba70*/  LOP3.LUT R0, R60, 0xffff, RZ, 0xc0, !PT ;  /* 0x0000ffff3c007812 */ /* 0x000fe400078ec0ff */
[----:B------:R-:W-:Y:S02]  /*ba80*/  PRMT R66, R6, 0x3340, R5 ;  /* 0x0000334006427816 */ /* 0x000fe40000000005 */
[----:B------:R-:W-:Y:S02]  /*ba90*/  LOP3.LUT R6, R59, 0xffff, RZ, 0xc0, !PT ;  /* 0x0000ffff3b067812 */ /* 0x000fe400078ec0ff */
[----:B------:R-:W-:-:S02]  /*baa0*/  LOP3.LUT R5, R125, 0xffff, RZ, 0xc0, !PT ;  /* 0x0000ffff7d057812 */ /* 0x000fc400078ec0ff */
[----:B------:R-:W-:Y:S02]  /*bab0*/  PRMT R67, R4, 0x3340, R0 ;  /* 0x0000334004437816 */ /* 0x000fe40000000000 */
[----:B------:R-:W-:Y:S02]  /*bac0*/  LOP3.LUT R4, R123, 0xffff, RZ, 0xc0, !PT ;  /* 0x0000ffff7b047812 */ /* 0x000fe400078ec0ff */
[----:B------:R-:W-:Y:S01]  /*bad0*/  LOP3.LUT R0, R23, 0xffff, RZ, 0xc0, !PT ;  /* 0x0000ffff17007812 */ /* 0x000fe200078ec0ff */
[----:B------:R-:W2:Y:S01]  /*bae0*/  LDL.LU R123, [R1+0x678] ;  /* 0x00067800017b7983 */ /* 0x000ea20000300800 */
[----:B------:R-:W-:Y:S02]  /*baf0*/  PRMT R64, R6, 0x3340, R5 ;  /* 0x0000334006407816 */ /* 0x000fe40000000005 */
[----:B------:R-:W-:Y:S01]  /*bb00*/  LOP3.LUT R6, R22, 0xffff, RZ, 0xc0, !PT ;  /* 0x0000ffff16067812 */ /* 0x000fe200078ec0ff */
[----:B------:R-:W2:Y:S01]  /*bb10*/  LDL.LU R23, [R1+0x674] ;  /* 0x0006740001177983 */ /* 0x000ea20000300800 */
[----:B------:R-:W-:-:S02]  /*bb20*/  LOP3.LUT R5, R21, 0xffff, RZ, 0xc0, !PT ;  /* 0x0000ffff15057812 */ /* 0x000fc400078ec0ff */
[----:B------:R-:W-:Y:S01]  /*bb30*/  PRMT R65, R4, 0x3340, R0 ;  /* 0x0000334004417816 */ /* 0x000fe20000000000 */
[----:B------:R-:W3:Y:S01]  /*bb40*/  LDL.LU R22, [R1+0x680] ;  /* 0x0006800001167983 */ /* 0x000ee20000300800 */
[----:B------:R-:W-:Y:S02]  /*bb50*/  LOP3.LUT R4, R20, 0xffff, RZ, 0xc0, !PT ;  /* 0x0000ffff14047812 */ /* 0x000fe400078ec0ff */
[----:B------:R-:W-:Y:S01]  /*bb60*/  LOP3.LUT R0, R19, 0xffff, RZ, 0xc0, !PT ;  /* 0x0000ffff13007812 */ /* 0x000fe200078ec0ff */
[----:B------:R-:W3:Y:S01]  /*bb70*/  LDL.LU R21, [R1+0x67c] ;  /* 0x00067c0001157983 */ /* 0x000ee20000300800 */
[----:B------:R-:W-:Y:S02]  /*bb80*/  PRMT R62, R6, 0x3340, R5 ;  /* 0x00003340063e7816 */ /* 0x000fe40000000005 */
[----:B------:R-:W-:Y:S01]  /*bb90*/  LOP3.LUT R6, R15, 0xffff, RZ, 0xc0, !PT ;  /* 0x0000ffff0f067812 */ /* 0x000fe200078ec0ff */
[----:B------:R-:W4:Y:S01]  /*bba0*/  LDL.LU R20, [R1+0x688] ;  /* 0x0006880001147983 */ /* 0x000f220000300800 */
[----:B------:R-:W-:-:S02]  /*bbb0*/  PRMT R63, R4, 0x3340, R0 ;  /* 0x00003340043f7816 */ /* 0x000fc40000000000 */
[----:B------:R-:W-:Y:S01]  /*bbc0*/  LOP3.LUT R5, R14, 0xffff, RZ, 0xc0, !PT ;  /* 0x0000ffff0e057812 */ /* 0x000fe200078ec0ff */
[----:B------:R-:W4:Y:S01]  /*bbd0*/  LDL.LU R19, [R1+0x684] ;  /* 0x0006840001137983 */ /* 0x000f220000300800 */
[----:B------:R-:W-:-:S03]  /*bbe0*/  LOP3.LUT R4, R13, 0xffff, RZ, 0xc0, !PT ;  /* 0x0000ffff0d047812 */ /* 0x000fc600078ec0ff */
[----:B------:R-:W2:Y:S01]  /*bbf0*/  LDL.LU R15, [R1+0x690] ;  /* 0x00069000010f7983 */ /* 0x000ea20000300800 */
[----:B------:R-:W-:-:S03]  /*bc00*/  LOP3.LUT R0, R12, 0xffff, RZ, 0xc0, !PT ;  /* 0x0000ffff0c007812 */ /* 0x000fc600078ec0ff */
[----:B------:R-:W2:Y:S04]  /*bc10*/  LDL.LU R14, [R1+0x68c] ;  /* 0x00068c00010e7983 */ /* 0x000ea80000300800 */
[----:B------:R-:W3:Y:S04]  /*bc20*/  LDL.LU R13, [R1+0x698] ;  /* 0x00069800010d7983 */ /* 0x000ee80000300800 */
[----:B------:R-:W3:Y:S01]  /*bc30*/  LDL.LU R12, [R1+0x694] ;  /* 0x00069400010c7983 */ /* 0x000ee20000300800 */
[----:B------:R-:W-:Y:S02]  /*bc40*/  PRMT R61, R4, 0x3340, R0 ;  /* 0x00003340043d7816 */ /* 0x000fe40000000000 */
[----:B------:R-:W-:-:S02]  /*bc50*/  LOP3.LUT R4, R9, 0xffff, RZ, 0xc0, !PT ;  /* 0x0000ffff09047812 */ /* 0x000fc400078ec0ff */
[----:B------:R-:W-:Y:S02]  /*bc60*/  PRMT R60, R6, 0x3340, R5 ;  /* 0x00003340063c7816 */ /* 0x000fe40000000005 */
[----:B------:R-:W-:Y:S02]  /*bc70*/  PRMT R9, R16, 0x5410, R118 ;  /* 0x0000541010097816 */ /* 0x000fe40000000076 */
[----:B------:R-:W-:Y:S02]  /*bc80*/  LOP3.LUT R5, R10, 0xffff, RZ, 0xc0, !PT ;  /* 0x0000ffff0a057812 */ /* 0x000fe400078ec0ff */
[----:B------:R-:W-:Y:S02]  /*bc90*/  PRMT R10, R17, 0x5410, R18 ;  /* 0x00005410110a7816 */ /* 0x000fe40000000012 */
[----:B------:R-:W-:Y:S02]  /*bca0*/  LOP3.LUT R6, R11, 0xffff, RZ, 0xc0, !PT ;  /* 0x0000ffff0b067812 */ /* 0x000fe400078ec0ff */
[----:B------:R-:W-:-:S02]  /*bcb0*/  PRMT R11, R119, 0x5410, R7 ;  /* 0x00005410770b7816 */ /* 0x000fc40000000007 */
[----:B---3--:R-:W-:Y:S02]  /*bcc0*/  PRMT R12, R13, 0x5410, R12 ;  /* 0x000054100d0c7816 */ /* 0x008fe4000000000c */
[----:B--2---:R-:W-:Y:S02]  /*bcd0*/  PRMT R13, R15, 0x5410, R14 ;  /* 0x000054100f0d7816 */ /* 0x004fe4000000000e */
[----:B----4-:R-:W-:Y:S02]  /*bce0*/  PRMT R14, R20, 0x5410, R19 ;  /* 0x00005410140e7816 */ /* 0x010fe40000000013 */
[----:B------:R-:W-:Y:S01]  /*bcf0*/  PRMT R15, R22, 0x5410, R21 ;  /* 0x00005410160f7816 */ /* 0x000fe20000000015 */
[----:B------:R-:W2:Y:S04]  /*bd00*/  LDL R20, [R1+0x6bc] ;  /* 0x0006bc0001147983 */ /* 0x000ea80000100800 */
[----:B------:R-:W3:Y:S04]  /*bd10*/  LDL R21, [R1+0x69c] ;  /* 0x00069c0001157983 */ /* 0x000ee80000100800 */
[----:B------:R-:W4:Y:S04]  /*bd20*/  LDL R19, [R1+0x6b8] ;  /* 0x0006b80001137983 */ /* 0x000f280000100800 */
[----:B------:R-:W4:Y:S04]  /*bd30*/  LDL.LU R118, [R1+0x818] ;  /* 0x0008180001767983 */ /* 0x000f280000300800 */
[----:B------:R-:W4:Y:S04]  /*bd40*/  LDL.LU R16, [R1+0x814] ;  /* 0x0008140001107983 */ /* 0x000f280000300800 */
[----:B------:R-:W4:Y:S04]  /*bd50*/  LDL.LU R18, [R1+0x810] ;  /* 0x0008100001127983 */ /* 0x000f280000300800 */
[----:B------:R-:W4:Y:S04]  /*bd60*/  LDL.LU R17, [R1+0x80c] ;  /* 0x00080c0001117983 */ /* 0x000f280000300800 */
[----:B------:R-:W4:Y:S01]  /*bd70*/  LDL.LU R7, [R1+0x808] ;  /* 0x0008080001077983 */ /* 0x000f220000300800 */
[----:B------:R-:W-:-:S02]  /*bd80*/  LOP3.LUT R0, R8, 0xffff, RZ, 0xc0, !PT ;  /* 0x0000ffff08007812 */ /* 0x000fc400078ec0ff */
[----:B------:R-:W-:Y:S01]  /*bd90*/  PRMT R59, R6, 0x3340, R5 ;  /* 0x00003340063b7816 */ /* 0x000fe20000000005 */
[----:B------:R-:W4:Y:S01]  /*bda0*/  LDL.LU R119, [R1+0x804] ;  /* 0x0008040001777983 */ /* 0x000f220000300800 */
[----:B------:R-:W-:Y:S02]  /*bdb0*/  PRMT R125, R4, 0x3340, R0 ;  /* 0x00003340047d7816 */ /* 0x000fe40000000000 */
[----:B------:R-:W-:Y:S02]  /*bdc0*/  PRMT R4, R121, 0x5410, R120 ;  /* 0x0000541079047816 */ /* 0x000fe40000000078 */
[----:B------:R-:W4:Y:S01]  /*bdd0*/  LDL.LU R120, [R1+0x800] ;  /* 0x0008000001787983 */ /* 0x000f220000300800 */
[----:B------:R-:W-:Y:S02]  /*bde0*/  PRMT R8, R123, 0x5410, R23 ;  /* 0x000054107b087816 */ /* 0x000fe40000000017 */
[----:B------:R-:W-:Y:S01]  /*bdf0*/  PRMT R5, R124, 0x5410, R122 ;  /* 0x000054107c057816 */ /* 0x000fe2000000007a */
[----:B------:R-:W4:Y:S01]  /*be00*/  LDL.LU R121, [R1+0x7fc] ;  /* 0x0007fc0001797983 */ /* 0x000f220000300800 */
[----:B------:R-:W-:-:S03]  /*be10*/  PRMT R6, R32, 0x5410, R34 ;  /* 0x0000541020067816 */ /* 0x000fc60000000022 */
[----:B------:R-:W4:Y:S04]  /*be20*/  LDL.LU R122, [R1+0x7f8] ;  /* 0x0007f800017a7983 */ /* 0x000f280000300800 */
[----:B------:R-:W4:Y:S04]  /*be30*/  LDL.LU R124, [R1+0x7f4] ;  /* 0x0007f400017c7983 */ /* 0x000f280000300800 */
[----:B------:R-:W4:Y:S04]  /*be40*/  LDL.LU R34, [R1+0x7f0] ;  /* 0x0007f00001227983 */ /* 0x000f280000300800 */
[----:B------:R-:W4:Y:S04]  /*be50*/  LDL.LU R32, [R1+0x7ec] ;  /* 0x0007ec0001207983 */ /* 0x000f280000300800 */
[----:B---3--:R-:W-:Y:S04]  /*be60*/  STS.128 [R21+UR12], R12 ;  /* 0x0000000c15007988 */ /* 0x008fe80008000c0c */
[----:B--2---:R0:W-:Y:S01]  /*be70*/  STS.128 [R20+UR12], R8 ;  /* 0x0000000814007988 */ /* 0x0041e20008000c0c */
[----:B----4-:R-:W-:-:S02]  /*be80*/  LOP3.LUT R18, R18, 0xffff, RZ, 0xc0, !PT ;  /* 0x0000ffff12127812 */ /* 0x010fc400078ec0ff */
[----:B------:R-:W-:Y:S02]  /*be90*/  LOP3.LUT R17, R17, 0xffff, RZ, 0xc0, !PT ;  /* 0x0000ffff11117812 */ /* 0x000fe400078ec0ff */
[----:B------:R-:W-:Y:S02]  /*bea0*/  LOP3.LUT R0, R7, 0xffff, RZ, 0xc0, !PT ;  /* 0x0000ffff07007812 */ /* 0x000fe400078ec0ff */
[----:B------:R-:W-:Y:S02]  /*beb0*/  PRMT R7, R88, 0x5410, R3 ;  /* 0x0000541058077816 */ /* 0x000fe40000000003 */
[----:B------:R-:W2:Y:S01]  /*bec0*/  LDL.LU R3, [R1+0x7e8] ;  /* 0x0007e80001037983 */ /* 0x000ea20000300800 */
[----:B0-----:R-:W-:-:S03]  /*bed0*/  PRMT R20, R91, 0x5410, R89 ;  /* 0x000054105b147816 */ /* 0x001fc60000000059 */
[----:B------:R-:W3:Y:S01]  /*bee0*/  LDL.LU R88, [R1+0x7e4] ;  /* 0x0007e40001587983 */ /* 0x000ee20000300800 */
[----:B------:R-:W-:Y:S02]  /*bef0*/  PRMT R123, R18, 0x3340, R17 ;  /* 0x00003340127b7816 */ /* 0x000fe40000000011 */
[----:B------:R-:W-:Y:S01]  /*bf00*/  PRMT R21, R87, 0x5410, R2 ;  /* 0x0000541057157816 */ /* 0x000fe20000000002 */
[----:B------:R-:W4:Y:S01]  /*bf10*/  LDL.LU R89, [R1+0x7e0] ;  /* 0x0007e00001597983 */ /* 0x000f220000300800 */
[----:B------:R-:W-:-:S03]  /*bf20*/  PRMT R17, R58, 0x5410, R80 ;  /* 0x000054103a117816 */ /* 0x000fc60000000050 */
[----:B------:R-:W2:Y:S01]  /*bf30*/  LDL.LU R91, [R1+0x7dc] ;  /* 0x0007dc00015b7983 */ /* 0x000ea20000300800 */
[----:B------:R-:W-:-:S03]  /*bf40*/  PRMT R18, R56, 0x5410, R57 ;  /* 0x0000541038127816 */ /* 0x000fc60000000039 */
[----:B------:R-:W3:Y:S04]  /*bf50*/  LDL.LU R2, [R1+0x7d8] ;  /* 0x0007d80001027983 */ /* 0x000ee80000300800 */
[----:B------:R-:W4:Y:S04]  /*bf60*/  LDL R58, [R1+0x6b4] ;  /* 0x0006b400013a7983 */ /* 0x000f280000100800 */
[----:B------:R0:W-:Y:S04]  /*bf70*/  STS.128 [R19+UR12], R4 ;  /* 0x0000000413007988 */ /* 0x0001e80008000c0c */
[----:B------:R-:W2:Y:S04]  /*bf80*/  LDL R57, [R1+0x6b0] ;  /* 0x0006b00001397983 */ /* 0x000ea80000100800 */
[----:B------:R-:W3:Y:S01]  /*bf90*/  LDL R56, [R1+0x6ac] ;  /* 0x0006ac0001387983 */ /* 0x000ee20000100800 */
[----:B0-----:R-:W-:-:S03]  /*bfa0*/  PRMT R19, R54, 0x5410, R55 ;  /* 0x0000541036137816 */ /* 0x001fc60000000037 */
[----:B------:R-:W3:Y:S04]  /*bfb0*/  LDL R55, [R1+0x6a8] ;  /* 0x0006a80001377983 */ /* 0x000ee80000100800 */
[----:B------:R-:W3:Y:S01]  /*bfc0*/  LDL R54, [R1+0x6a4] ;  /* 0x0006a40001367983 */ /* 0x000ee20000100800 */
[----:B------:R-:W-:Y:S02]  /*bfd0*/  LOP3.LUT R16, R16, 0xffff, RZ, 0xc0, !PT ;  /* 0x0000ffff10107812 */ /* 0x000fe400078ec0ff */
[----:B------:R-:W-:Y:S02]  /*bfe0*/  PRMT R22, R85, 0x5410, R86 ;  /* 0x0000541055167816 */ /* 0x000fe40000000056 */
[----:B------:R-:W-:Y:S02]  /*bff0*/  PRMT R0, R16, 0x3340, R0 ;  /* 0x0000334010007816 */ /* 0x000fe40000000000 */
[----:B------:R-:W-:-:S02]  /*c000*/  PRMT R23, R83, 0x5410, R84 ;  /* 0x0000541053177816 */ /* 0x000fc40000000054 */
[----:B------:R-:W-:Y:S02]  /*c010*/  PRMT R16, R81, 0x5410, R82 ;  /* 0x0000541051107816 */ /* 0x000fe40000000052 */
[----:B------:R-:W-:Y:S02]  /*c020*/  PRMT R12, R78, 0x5410, R79 ;  /* 0x000054104e0c7816 */ /* 0x000fe4000000004f */
[----:B------:R-:W-:Y:S02]  /*c030*/  PRMT R13, R76, 0x5410, R77 ;  /* 0x000054104c0d7816 */ /* 0x000fe4000000004d */
        /* <DEDUP_REMOVED lines=9> */
[----:B------:R-:W-:Y:S01]  /*c0d0*/  PRMT R7, R123, 0x5410, R0 ;  /* 0x000054107b077816 */ /* 0x000fe20000000000 */
[----:B------:R-:W-:Y:S02]  /*c0e0*/  IMAD.MOV.U32 R123, RZ, RZ, R27 ;  /* 0x000000ffff7b7224 */ /* 0x000fe400078e001b */
[----:B------:R-:W-:Y:S02]  /*c0f0*/  IMAD.MOV.U32 R125, RZ, RZ, R33 ;  /* 0x000000ffff7d7224 */ /* 0x000fe400078e0021 */
[----:B------:R-:W-:Y:S01]  /*c100*/  IMAD.MOV.U32 R0, RZ, RZ, R53 ;  /* 0x000000ffff007224 */ /* 0x000fe200078e0035 */
[----:B----4-:R0:W-:Y:S04]  /*c110*/  STS.128 [R58+UR12], R20 ;  /* 0x000000143a007988 */ /* 0x0101e80008000c0c */
[----:B--2---:R1:W-:Y:S04]  /*c120*/  STS.128 [R57+UR12], R16 ;  /* 0x0000001039007988 */ /* 0x0043e80008000c0c */
[----:B---3--:R-:W-:Y:S04]  /*c130*/  STS.128 [R56+UR12], R12 ;  /* 0x0000000c38007988 */ /* 0x008fe80008000c0c */
[----:B------:R-:W-:Y:S04]  /*c140*/  STS.128 [R55+UR12], R8 ;  /* 0x0000000837007988 */ /* 0x000fe80008000c0c */
[----:B------:R2:W-:Y:S01]  /*c150*/  STS.128 [R54+UR12], R4 ;  /* 0x0000000436007988 */ /* 0x0005e20008000c0c */
[----:B0-----:R-:W-:-:S02]  /*c160*/  IMAD.MOV.U32 R21, RZ, RZ, R25 ;  /* 0x000000ffff157224 */ /* 0x001fc400078e0019 */
[----:B------:R-:W-:Y:S01]  /*c170*/  IMAD.MOV.U32 R20, RZ, RZ, R24 ;  /* 0x000000ffff147224 */ /* 0x000fe200078e0018 */
[----:B------:R-:W-:Y:S01]  /*c180*/  STS.U8 [R2+UR12+0x10000], R124 ;  /* 0x0100007c02007988 */ /* 0x000fe2000800000c */
[----:B------:R-:W-:-:S03]  /*c190*/  IMAD.MOV.U32 R22, RZ, RZ, R26 ;  /* 0x000000ffff167224 */ /* 0x000fc600078e001a */
[----:B------:R-:W-:Y:S01]  /*c1a0*/  STS.U8 [R2+UR12+0x10400], R121 ;  /* 0x0104007902007988 */ /* 0x000fe2000800000c */
[----:B-1----:R-:W-:-:S03]  /*c1b0*/  IMAD.MOV.U32 R16, RZ, RZ, R29 ;  /* 0x000000ffff107224 */ /* 0x002fc600078e001d */
[----:B------:R-:W-:Y:S01]  /*c1c0*/  STS.U8 [R2+UR12+0x10800], R119 ;  /* 0x0108007702007988 */ /* 0x000fe2000800000c */
[----:B--2---:R-:W-:-:S03]  /*c1d0*/  LOP3.LUT R54, R2, 0x40, RZ, 0x3c, !PT ;  /* 0x0000004002367812 */ /* 0x004fc600078e3cff */
[----:B------:R-:W-:Y:S01]  /*c1e0*/  STS.U8 [R2+UR12+0x10c00], R117 ;  /* 0x010c007502007988 */ /* 0x000fe2000800000c */
[----:B------:R-:W-:-:S03]  /*c1f0*/  IMAD.MOV.U32 R23, RZ, RZ, R28 ;  /* 0x000000ffff177224 */ /* 0x000fc600078e001c */
[----:B------:R-:W-:Y:S04]  /*c200*/  STS.U8 [R2+UR12+0x11000], R115 ;  /* 0x0110007302007988 */ /* 0x000fe8000800000c */
[----:B------:R-:W-:Y:S04]  /*c210*/  STS.U8 [R2+UR12+0x11400], R113 ;  /* 0x0114007102007988 */ /* 0x000fe8000800000c */
[----:B------:R0:W-:Y:S04]  /*c220*/  STS.U8 [R2+UR12+0x11800], R111 ;  /* 0x0118006f02007988 */ /* 0x0001e8000800000c */
[----:B------:R-:W-:Y:S04]  /*c230*/  STS.U8 [R2+UR12+0x11c00], R109 ;  /* 0x011c006d02007988 */ /* 0x000fe8000800000c */
[----:B------:R-:W-:Y:S04]  /*c240*/  STS.U8 [R2+UR12+0x12000], R107 ;  /* 0x0120006b02007988 */ /* 0x000fe8000800000c */
[----:B------:R-:W-:Y:S04]  /*c250*/  STS.U8 [R2+UR12+0x12400], R105 ;  /* 0x0124006902007988 */ /* 0x000fe8000800000c */
[----:B------:R-:W-:Y:S04]  /*c260*/  STS.U8 [R2+UR12+0x12800], R103 ;  /* 0x0128006702007988 */ /* 0x000fe8000800000c */
[----:B------:R-:W-:Y:S04]  /*c270*/  STS.U8 [R2+UR12+0x12c00], R101 ;  /* 0x012c006502007988 */ /* 0x000fe8000800000c */
[----:B------:R-:W-:Y:S04]  /*c280*/  STS.U8 [R2+UR12+0x13000], R99 ;  /* 0x0130006302007988 */ /* 0x000fe8000800000c */
[----:B------:R-:W-:Y:S04]  /*c290*/  STS.U8 [R2+UR12+0x13400], R97 ;  /* 0x0134006102007988 */ /* 0x000fe8000800000c */
[----:B------:R-:W-:Y:S04]  /*c2a0*/  STS.U8 [R2+UR12+0x13800], R95 ;  /* 0x0138005f02007988 */ /* 0x000fe8000800000c */
[----:B------:R-:W-:Y:S01]  /*c2b0*/  STS.U8 [R2+UR12+0x13c00], R93 ;  /* 0x013c005d02007988 */ /* 0x000fe2000800000c */
[----:B------:R-:W-:-:S03]  /*c2c0*/  IMAD.MOV.U32 R14, RZ, RZ, R31 ;  /* 0x000000ffff0e7224 */ /* 0x000fc600078e001f */
[----:B------:R-:W-:Y:S01]  /*c2d0*/  STS.U8 [R54+UR12+0x10200], R122 ;  /* 0x0102007a36007988 */ /* 0x000fe2000800000c */
[----:B------:R-:W-:-:S03]  /*c2e0*/  IMAD.MOV.U32 R15, RZ, RZ, R30 ;  /* 0x000000ffff0f7224 */ /* 0x000fc600078e001e */
[----:B------:R-:W-:Y:S01]  /*c2f0*/  STS.U8 [R54+UR12+0x10600], R120 ;  /* 0x0106007836007988 */ /* 0x000fe2000800000c */
[----:B0-----:R-:W-:-:S03]  /*c300*/  IMAD.MOV.U32 R111, RZ, RZ, R32 ;  /* 0x000000ffff6f7224 */ /* 0x001fc600078e0020 */
[----:B------:R-:W2:Y:S01]  /*c310*/  LDL.LU.64 R24, [R1] ;  /* 0x0000000001187983 */ /* 0x000ea20000300a00 */
[----:B------:R-:W-:-:S03]  /*c320*/  IMAD.MOV.U32 R115, RZ, RZ, R35 ;  /* 0x000000ffff737224 */ /* 0x000fc600078e0023 */
[----:B------:R-:W-:Y:S01]  /*c330*/  STS.U8 [R54+UR12+0x10a00], R118 ;  /* 0x010a007636007988 */ /* 0x000fe2000800000c */
[----:B------:R-:W-:-:S03]  /*c340*/  IMAD.MOV.U32 R113, RZ, RZ, R34 ;  /* 0x000000ffff717224 */ /* 0x000fc600078e0022 */
[----:B------:R-:W2:Y:S01]  /*c350*/  LDL.LU.64 R26, [R1+0x8] ;  /* 0x00000800011a7983 */ /* 0x000ea20000300a00 */
        /* <DEDUP_REMOVED lines=33> */
[----:B------:R-:W-:Y:S04]  /*c570*/  STS.U8 [R54+UR12+0x12e00], R100 ;  /* 0x012e006436007988 */ /* 0x000fe8000800000c */
[----:B------:R-:W2:Y:S04]  /*c580*/  LDL.LU.64 R44, [R1+0x50] ;  /* 0x00005000012c7983 */ /* 0x000ea80000300a00 */
[----:B------:R-:W-:Y:S04]  /*c590*/  STS.U8 [R54+UR12+0x13200], R98 ;  /* 0x0132006236007988 */ /* 0x000fe8000800000c */
[----:B------:R-:W2:Y:S04]  /*c5a0*/  LDL.LU.64 R46, [R1+0x58] ;  /* 0x00005800012e7983 */ /* 0x000ea80000300a00 */
[----:B------:R-:W-:Y:S04]  /*c5b0*/  STS.U8 [R54+UR12+0x13600], R96 ;  /* 0x0136006036007988 */ /* 0x000fe8000800000c */
[----:B------:R-:W2:Y:S04]  /*c5c0*/  LDL.LU.64 R48, [R1+0x60] ;  /* 0x0000600001307983 */ /* 0x000ea80000300a00 */
[----:B------:R-:W-:Y:S04]  /*c5d0*/  STS.U8 [R54+UR12+0x13a00], R94 ;  /* 0x013a005e36007988 */ /* 0x000fe8000800000c */
[----:B------:R-:W2:Y:S04]  /*c5e0*/  LDL.LU.64 R50, [R1+0x68] ;  /* 0x0000680001327983 */ /* 0x000ea80000300a00 */
[----:B------:R0:W-:Y:S04]  /*c5f0*/  STS.U8 [R54+UR12+0x13e00], R92 ;  /* 0x013e005c36007988 */ /* 0x0001e8000800000c */
[----:B------:R-:W2:Y:S01]  /*c600*/  LDL.LU.64 R52, [R1+0x70] ;  /* 0x0000700001347983 */ /* 0x000ea20000300a00 */
[----:B------:R1:W-:Y:S06]  /*c610*/  MEMBAR.ALL.CTA ;  /* 0x0000000000007992 */ /* 0x0003ec0000008000 */
[----:B-1----:R-:W1:Y:S04]  /*c620*/  FENCE.VIEW.ASYNC.S ;  /* 0x00000000000073c6 */ /* 0x002e680000000000 */
[----:B0-----:R-:W2:Y:S04]  /*c630*/  LDL.LU.64 R54, [R1+0x78] ;  /* 0x0000780001367983 */ /* 0x001ea80000300a00 */
[----:B------:R-:W2:Y:S04]  /*c640*/  LDL.LU.64 R56, [R1+0x80] ;  /* 0x0000800001387983 */ /* 0x000ea80000300a00 */
        /* <DEDUP_REMOVED lines=14> */
[----:B------:R-:W2:Y:S01]  /*c730*/  LDL.LU.64 R86, [R1+0xf8] ;  /* 0x0000f80001567983 */ /* 0x000ea20000300a00 */
[----:B-1----:R-:W-:Y:S01]  /*c740*/  BAR.SYNC.DEFER_BLOCKING 0x0 ;  /* 0x0000000000007b1d */ /* 0x002fe20000010000 */
[----:B------:R-:W-:-:S04]  /*c750*/  USHF.L.U32 UR4, UR24, 0x7, URZ ;  /* 0x0000000718047899 */ /* 0x000fc8000800063f */
[----:B------:R-:W-:-:S04]  /*c760*/  ULOP3.LUT UR4, UR4, 0x600, URZ, 0xc0, !UPT ;  /* 0x0000060004047892 */ /* 0x000fc8000f8ec03f */
[----:B------:R-:W-:-:S04]  /*c770*/  ULEA.HI UR4, UR12, UR4, URZ, 0x1c ;  /* 0x000000040c047291 */ /* 0x000fc8000f8fe03f */
[----:B------:R-:W-:Y:S01]  /*c780*/  ULOP3.LUT UR8, UR4, 0x3fff, URZ, 0xc0, !UPT ;  /* 0x00003fff04087892 */ /* 0x000fe2000f8ec03f */
[----:B------:R-:W-:Y:S02]  /*c790*/  UMOV UR9, 0x40000040 ;  /* 0x4000004000097882 */ /* 0x000fe40000000000 */
[----:B------:R-:W-:Y:S01]  /*c7a0*/  UMOV UR4, URZ ;  /* 0x0000003f00047c82 */ /* 0x000fe20008000000 */
[----:B--2---:R-:W-:-:S06]  /*c7b0*/  WARPGROUP.ARRIVE ;  /* 0x00000000000079c5 */ /* 0x004fcc0000000000 */
[----:B------:R-:W-:Y:S01]  /*c7c0*/  QGMMA.64x128x32.F32.E4M3.E4M3 R24, gdesc[UR8], R24, gsb0 ;  /* 0x01e00000081879f3 */ /* 0x000fe20008000818 */
[----:B------:R-:W-:-:S04]  /*c7d0*/  UIADD3 UR8, UP0, UR8, 0x2, URZ ;  /* 0x0000000208087890 */ /* 0x000fc8000ff1e03f */
[----:B------:R-:W-:-:S03]  /*c7e0*/  UIADD3.X UR5, UR4, 0x40000040, URZ, UP0, !UPT ;  /* 0x4000004004057890 */ /* 0x000fc600087fe43f */
[----:B------:R-:W-:Y:S02]  /*c7f0*/  UMOV UR4, UR8 ;  /* 0x0000000800047c82 */ /* 0x000fe40008000000 */
[----:B------:R-:W-:Y:S01]  /*c800*/  UIADD3.64 UR20, UR4, 0x2, URZ ;  /* 0x0000000204147897 */ /* 0x000fe2000fffe03f */
[----:B------:R-:W-:Y:S02]  /*c810*/  WARPGROUP.DEPBAR.LE gsb0, 0x0 ;  /* 0x00008000000079c5 */ /* 0x000fe40000010000 */
[----:B------:R-:W-:-:S06]  /*c820*/  WARPGROUP.ARRIVE ;  /* 0x00000000000079c5 */ /* 0x000fcc0000000000 */
[----:B------:R-:W-:Y:S01]  /*c830*/  QGMMA.64x128x32.F32.E4M3.E4M3 R24, gdesc[UR4], R24, gsb0 ;  /* 0x01e00000041879f3 */ /* 0x000fe20008000818 */
[----:B------:R-:W-:Y:S02]  /*c840*/  UIADD3.64 UR16, UR4, 0x4, URZ ;  /* 0x0000000404107897 */ /* 0x000fe4000fffe03f */
[----:B------:R-:W-:Y:S02]  /*c850*/  WARPGROUP.DEPBAR.LE gsb0, 0x0 ;  /* 0x00008000000079c5 */ /* 0x000fe40000010000 */
[----:B------:R-:W-:-:S07]  /*c860*/  WARPGROUP.ARRIVE ;  /* 0x00000000000079c5 */ /* 0x000fce0000000000 */
[----:B------:R-:W-:Y:S03]  /*c870*/  QGMMA.64x128x32.F32.E4M3.E4M3 R24, gdesc[UR20], R24, gsb0 ;  /* 0x01e00000141879f3 */ /* 0x000fe60008000818 */
[----:B------:R-:W-:Y:S02]  /*c880*/  WARPGROUP.DEPBAR.LE gsb0, 0x0 ;  /* 0x00008000000079c5 */ /* 0x000fe40000010000 */
[----:B------:R-:W-:-:S07]  /*c890*/  WARPGROUP.ARRIVE ;  /* 0x00000000000079c5 */ /* 0x000fce0000000000 */
[----:B------:R-:W-:Y:S01]  /*c8a0*/  QGMMA.64x128x32.F32.E4M3.E4M3 R24, gdesc[UR16], R24, gsb0 ;  /* 0x01e00000101879f3 */ /* 0x000fe20008000818 */
[----:B------:R-:W-:Y:S02]  /*c8b0*/  VIADD R91, R91, 0x1 ;  /* 0x000000015b5b7836 */ /* 0x000fe40000000000 */
[----:B------:R-:W-:Y:S02]  /*c8c0*/  WARPGROUP.DEPBAR.LE gsb0, 0x0 ;  /* 0x00008000000079c5 */ /* 0x000fe40000010000 */
[----:B------:R-:W-:Y:S04]  /*c8d0*/  STL.64 [R1], R24 ;  /* 0x0000001801007387 */ /* 0x000fe80000100a00 */
        /* <DEDUP_REMOVED lines=63> */
[----:B------:R-:W3:Y:S04]  /*ccd0*/  LDL R92, [R1+0x6a0] ;  /* 0x0006a000015c7983 */ /* 0x000ee80000100800 */
[----:B------:R0:W-:Y:S04]  /*cce0*/  STL [R1+0x13c], R91 ;  /* 0x00013c5b01007387 */ /* 0x0001e80000100800 */
[----:B------:R-:W4:Y:S01]  /*ccf0*/  LDL.LU R109, [R1+0x63c] ;  /* 0x00063c00016d7983 */ /* 0x000f220000300800 */
[----:B---3--:R-:W-:-:S02]  /*cd00*/  ISETP.NE.U32.AND P0, PT, R91, R92, PT ;  /* 0x0000005c5b00720c */ /* 0x008fc40003f05070 */
[----:B0-----:R-:W0:Y:S02]  /*cd10*/  LDC R91, c[0x0][0x238] ;  /* 0x00008e00ff5b7b82 */ /* 0x001e240000000800 */
[----:B0-----:R-:W-:-:S05]  /*cd20*/  IMAD.SHL.U32 R91, R91, 0x80, RZ ;  /* 0x000000805b5b7824 */ /* 0x001fca00078e00ff */
[----:B----4-:R-:W-:-:S05]  /*cd30*/  IADD3 R109, P3, R91, R109, RZ ;  /* 0x0000006d5b6d7210 */ /* 0x010fca0007f7e0ff */
[----:B------:R0:W-:Y:S04]  /*cd40*/  STL [R1+0x63c], R109 ;  /* 0x00063c6d01007387 */ /* 0x0001e80000100800 */
[----:B0-----:R-:W3:Y:S02]  /*cd50*/  LDL.LU R109, [R1+0x634] ;  /* 0x00063400016d7983 */ /* 0x001ee40000300800 */
[----:B---3--:R-:W-:-:S05]  /*cd60*/  IADD3 R109, P4, R91, R109, RZ ;  /* 0x0000006d5b6d7210 */ /* 0x008fca0007f9e0ff */
[----:B------:R0:W-:Y:S04]  /*cd70*/  STL [R1+0x634], R109 ;  /* 0x0006346d01007387 */ /* 0x0001e80000100800 */
[----:B0-----:R-:W3:Y:S01]  /*cd80*/  LDL.LU R109, [R1+0x62c] ;  /* 0x00062c00016d7983 */ /* 0x001ee20000300800 */
[C---:B------:R-:W-:Y:S02]  /*cd90*/  IADD3 R88, P6, R91.reuse, R88, RZ ;  /* 0x000000585b587210 */ /* 0x040fe40007fde0ff */
[C---:B------:R-:W-:Y:S02]  /*cda0*/  IADD3 R3, P1, R91.reuse, R3, RZ ;  /* 0x000000035b037210 */ /* 0x040fe40007f3e0ff */
[----:B---3--:R-:W-:-:S05]  /*cdb0*/  IADD3 R109, P5, R91, R109, RZ ;  /* 0x0000006d5b6d7210 */ /* 0x008fca0007fbe0ff */
[----:B------:R-:W-:Y:S04]  /*cdc0*/  STL [R1+0x62c], R109 ;  /* 0x00062c6d01007387 */ /* 0x000fe80000100800 */
[----:B------:R0:W-:Y:S04]  /*cdd0*/  STL [R1+0x624], R88 ;  /* 0x0006245801007387 */ /* 0x0001e80000100800 */
[----:B0-----:R-:W3:Y:S04]  /*cde0*/  LDL.LU R88, [R1+0x6d4] ;  /* 0x0006d40001587983 */ /* 0x001ee80000300800 */
[----:B------:R0:W-:Y:S04]  /*cdf0*/  STL [R1+0x61c], R3 ;  /* 0x00061c0301007387 */ /* 0x0001e80000100800 */
[----:B------:R-:W4:Y:S01]  /*ce00*/  LDL.LU R109, [R1+0x614] ;  /* 0x00061400016d7983 */ /* 0x000f220000300800 */
[----:B------:R-:W-:-:S02]  /*ce10*/  IADD3 R89, P2, R91, R89, RZ ;  /* 0x000000595b597210 */ /* 0x000fc40007f5e0ff */
[----:B0-----:R-:W-:-:S05]  /*ce20*/  SHF.R.S32.HI R3, RZ, 0x1f, R91 ;  /* 0x0000001fff037819 */ /* 0x001fca000001145b */
[----:B---3--:R-:W-:Y:S01]  /*ce30*/  IMAD.X R88, R3, 0x1, R88, P2 ;  /* 0x0000000103587824 */ /* 0x008fe200010e0658 */
[----:B----4-:R-:W-:-:S05]  /*ce40*/  IADD3 R109, P2, R91, R109, RZ ;  /* 0x0000006d5b6d7210 */ /* 0x010fca0007f5e0ff */
[----:B------:R0:W-:Y:S04]  /*ce50*/  STL [R1+0x614], R109 ;  /* 0x0006146d01007387 */ /* 0x0001e80000100800 */
[----:B0-----:R-:W3:Y:S02]  /*ce60*/  LDL.LU R109, [R1+0x638] ;  /* 0x00063800016d7983 */ /* 0x001ee40000300800 */
[----:B---3--:R-:W-:-:S05]  /*ce70*/  IMAD.X R109, R3, 0x1, R109, P3 ;  /* 0x00000001036d7824 */ /* 0x008fca00018e066d */
[----:B------:R0:W-:Y:S04]  /*ce80*/  STL [R1+0x638], R109 ;  /* 0x0006386d01007387 */ /* 0x0001e80000100800 */
[----:B0-----:R-:W3:Y:S02]  /*ce90*/  LDL.LU R109, [R1+0x60c] ;  /* 0x00060c00016d7983 */ /* 0x001ee40000300800 */
[----:B---3--:R-:W-:-:S05]  /*cea0*/  IADD3 R109, P3, R91, R109, RZ ;  /* 0x0000006d5b6d7210 */ /* 0x008fca0007f7e0ff */
        /* <DEDUP_REMOVED lines=603> */
[----:B------:R0:W-:Y:S02]  /*f460*/  STL [R1+0x310], R109 ;  /* 0x0003106d01007387 */ /* 0x0001e40000100800 */
[----:B0-----:R-:W-:Y:S02]  /*f470*/  IMAD.MOV.U32 R109, RZ, RZ, R111 ;  /* 0x000000ffff6d7224 */ /* 0x001fe400078e006f */
[----:B------:R-:W-:Y:S02]  /*f480*/  IMAD.MOV.U32 R111, RZ, RZ, R113 ;  /* 0x000000ffff6f7224 */ /* 0x000fe400078e0071 */
[----:B------:R-:W-:Y:S02]  /*f490*/  IMAD.MOV.U32 R113, RZ, RZ, R115 ;  /* 0x000000ffff717224 */ /* 0x000fe400078e0073 */
[----:B------:R-:W-:Y:S02]  /*f4a0*/  IMAD.MOV.U32 R115, RZ, RZ, R117 ;  /* 0x000000ffff737224 */ /* 0x000fe400078e0075 */
[----:B------:R-:W-:-:S02]  /*f4b0*/  IMAD.MOV.U32 R117, RZ, RZ, R119 ;  /* 0x000000ffff757224 */ /* 0x000fc400078e0077 */
[----:B------:R-:W-:Y:S02]  /*f4c0*/  IMAD.MOV.U32 R119, RZ, RZ, R121 ;  /* 0x000000ffff777224 */ /* 0x000fe400078e0079 */
[----:B------:R-:W-:Y:S02]  /*f4d0*/  IMAD.MOV.U32 R121, RZ, RZ, R124 ;  /* 0x000000ffff797224 */ /* 0x000fe400078e007c */
        /* <DEDUP_REMOVED lines=17> */
[----:B------:R-:W-:Y:S01]  /*f5f0*/  IMAD.MOV.U32 R20, RZ, RZ, R21 ;  /* 0x000000ffff147224 */ /* 0x000fe200078e0015 */
[----:B------:R-:W-:Y:S01]  /*f600*/  IADD3 R109, P2, R91, R109, RZ ;  /* 0x0000006d5b6d7210 */ /* 0x000fe20007f5e0ff */
[----:B------:R-:W-:Y:S02]  /*f610*/  IMAD.MOV.U32 R21, RZ, RZ, R22 ;  /* 0x000000ffff157224 */ /* 0x000fe400078e0016 */
[----:B------:R-:W-:Y:S02]  /*f620*/  IMAD.MOV.U32 R22, RZ, RZ, R23 ;  /* 0x000000ffff167224 */ /* 0x000fe400078e0017 */
[----:B------:R-:W-:Y:S02]  /*f630*/  IMAD.MOV.U32 R23, RZ, RZ, R123 ;  /* 0x000000ffff177224 */ /* 0x000fe400078e007b */
[----:B------:R-:W3:Y:S04]  /*f640*/  LDL.LU R123, [R1+0x158] ;  /* 0x00015800017b7983 */ /* 0x000ee80000300800 */
[----:B------:R0:W-:Y:S04]  /*f650*/  STL [R1+0x2dc], R109 ;  /* 0x0002dc6d01007387 */ /* 0x0001e80000100800 */
[----:B0-----:R-:W4:Y:S02]  /*f660*/  LDL.LU R109, [R1+0x308] ;  /* 0x00030800016d7983 */ /* 0x001f240000300800 */
[----:B----4-:R-:W-:-:S05]  /*f670*/  IMAD.X R109, R3, 0x1, R109, P3 ;  /* 0x00000001036d7824 */ /* 0x010fca00018e066d */
[----:B------:R0:W-:Y:S04]  /*f680*/  STL [R1+0x308], R109 ;  /* 0x0003086d01007387 */ /* 0x0001e80000100800 */
[----:B0-----:R-:W4:Y:S02]  /*f690*/  LDL.LU R109, [R1+0x2d4] ;  /* 0x0002d400016d7983 */ /* 0x001f240000300800 */
[----:B----4-:R-:W-:-:S05]  /*f6a0*/  IADD3 R109, P3, R91, R109, RZ ;  /* 0x0000006d5b6d7210 */ /* 0x010fca0007f7e0ff */
        /* <DEDUP_REMOVED lines=42> */
[----:B------:R-:W-:Y:S01]  /*f950*/  IMAD.MOV.U32 R22, RZ, RZ, R23 ;  /* 0x000000ffff167224 */ /* 0x000fe200078e0017 */
[----:B------:R-:W-:Y:S01]  /*f960*/  IADD3 R109, P6, R91, R109, RZ ;  /* 0x0000006d5b6d7210 */ /* 0x000fe20007fde0ff */
[----:B---3--:R-:W-:Y:S02]  /*f970*/  IMAD.MOV.U32 R23, RZ, RZ, R123 ;  /* 0x000000ffff177224 */ /* 0x008fe400078e007b */
[----:B------:R-:W-:-:S02]  /*f980*/  IMAD.MOV.U32 R123, RZ, RZ, R0 ;  /* 0x000000ffff7b7224 */ /* 0x000fc400078e0000 */
        /* <DEDUP_REMOVED lines=97> */
[----:B----4-:R-:W-:-:S05]  /*ffa0*/  IADD3 R109, P4, R109, UR13, RZ ;  /* 0x0000000d6d6d7c10 */ /* 0x010fca000ff9e0ff */
        /* <DEDUP_REMOVED lines=32> */
[----:B----4-:R-:W-:-:S05]  /*101b0*/  IADD3.X R109, R109, UR25, RZ, P4, !PT ;  /* 0x000000196d6d7c10 */ /* 0x010fca000a7fe4ff */
        /* <DEDUP_REMOVED lines=70> */
[----:B0-----:R-:W4:Y:S01]  /*10620*/  LDL.LU R109, [R1+0x1d8] ;  /* 0x0001d800016d7983 */ /* 0x001f220000300800 */
[----:B------:R-:W-:Y:S01]  /*10630*/  UIADD3.64 UR8, UR4, 0x7fe, URZ ;  /* 0x000007fe04087897 */ /* 0x000fe2000fffe03f */
[----:B--2---:R-:W-:-:S08]  /*10640*/  WARPGROUP.ARRIVE ;  /* 0x00000000000079c5 */ /* 0x004fd00000000000 */
[----:B------:R-:W-:Y:S01]  /*10650*/  QGMMA.64x128x32.F32.E4M3.E4M3 R24, gdesc[UR8], R24, gsb0 ;  /* 0x01e00000081879f3 */ /* 0x000fe20008000818 */
[----:B----4-:R-:W-:-:S05]  /*10660*/  IADD3.X R109, R109, UR25, RZ, P4, !PT ;  /* 0x000000196d6d7c10 */ /* 0x010fca000a7fe4ff */
[----:B------:R0:W-:Y:S04]  /*10670*/  STL [R1+0x1d8], R109 ;  /* 0x0001d86d01007387 */ /* 0x0001e80000100800 */
[----:B0-----:R-:W2:Y:S01]  /*10680*/  LDL.LU R109, [R1+0x1ac] ;  /* 0x0001ac00016d7983 */ /* 0x001ea20000300800 */
[----:B------:R-:W-:Y:S01]  /*10690*/  UIADD3.64 UR28, UR4, 0x800, URZ ;  /* 0x00000800041c7897 */ /* 0x000fe2000fffe03f */
[----:B------:R-:W-:Y:S02]  /*106a0*/  WARPGROUP.DEPBAR.LE gsb0, 0x0 ;  /* 0x00008000000079c5 */ /* 0x000fe40000010000 */
[----:B------:R-:W-:Y:S01]  /*106b0*/  WARPGROUP.ARRIVE ;  /* 0x00000000000079c5 */ /* 0x000fe20000000000 */
[----:B------:R-:W-:Y:S01]  /*106c0*/  UMOV UR30, UR6 ;  /* 0x00000006001e7c82 */ /* 0x000fe20008000000 */
[----:B------:R-:W-:-:S04]  /*106d0*/  UMOV UR31, UR7 ;  /* 0x00000007001f7c82 */ /* 0x000fc80008000000 */
[----:B------:R-:W-:Y:S01]  /*106e0*/  QGMMA.64x128x32.F32.E4M3.E4M3 R24, gdesc[UR28], R24, gsb0 ;  /* 0x01e000001c1879f3 */ /* 0x000fe20008000818 */
[----:B------:R-:W-:Y:S02]  /*106f0*/  UIADD3.64 UR20, UR4, 0x802, URZ ;  /* 0x0000080204147897 */ /* 0x000fe4000fffe03f */
[----:B------:R-:W-:Y:S01]  /*10700*/  UIADD3.64 UR16, UR4, 0x804, URZ ;  /* 0x0000080404107897 */ /* 0x000fe2000fffe03f */
[----:B------:R-:W-:Y:S02]  /*10710*/  WARPGROUP.DEPBAR.LE gsb0, 0x0 ;  /* 0x00008000000079c5 */ /* 0x000fe40000010000 */
[----:B------:R-:W-:-:S06]  /*10720*/  WARPGROUP.ARRIVE ;  /* 0x00000000000079c5 */ /* 0x000fcc0000000000 */
[----:B------:R-:W-:Y:S01]  /*10730*/  QGMMA.64x128x32.F32.E4M3.E4M3 R24, gdesc[UR20], R24, gsb0 ;  /* 0x01e00000141879f3 */ /* 0x000fe20008000818 */
[----:B--2---:R-:W-:-:S05]  /*10740*/  IADD3 R109, P4, R109, UR13, RZ ;  /* 0x0000000d6d6d7c10 */ /* 0x004fca000ff9e0ff */
[----:B------:R0:W-:Y:S04]  /*10750*/  STL [R1+0x1ac], R109 ;  /* 0x0001ac6d01007387 */ /* 0x0001e80000100800 */
[----:B0-----:R-:W2:Y:S01]  /*10760*/  LDL.LU R109, [R1+0x1d0] ;  /* 0x0001d000016d7983 */ /* 0x001ea20000300800 */
[----:B------:R-:W-:Y:S02]  /*10770*/  WARPGROUP.DEPBAR.LE gsb0, 0x0 ;  /* 0x00008000000079c5 */ /* 0x000fe40000010000 */
[----:B------:R-:W-:-:S06]  /*10780*/  WARPGROUP.ARRIVE ;  /* 0x00000000000079c5 */ /* 0x000fcc0000000000 */
[----:B------:R-:W-:Y:S01]  /*10790*/  QGMMA.64x128x32.F32.E4M3.E4M3 R24, gdesc[UR16], R24, gsb0 ;  /* 0x01e00000101879f3 */ /* 0x000fe20008000818 */
[----:B------:R-:W-:Y:S02]  /*107a0*/  IADD3.X R111, R111, UR25, RZ, P6, !PT ;  /* 0x000000196f6f7c10 */ /* 0x000fe4000b7fe4ff */
[----:B------:R-:W-:Y:S02]  /*107b0*/  IADD3 R113, P6, R113, UR13, RZ ;  /* 0x0000000d71717c10 */ /* 0x000fe4000ffde0ff */
[----:B------:R-:W-:Y:S02]  /*107c0*/  IADD3.X R115, R115, UR25, RZ, P1, !PT ;  /* 0x0000001973737c10 */ /* 0x000fe40008ffe4ff */
[----:B------:R-:W-:Y:S02]  /*107d0*/  IADD3 R117, P1, R117, UR13, RZ ;  /* 0x0000000d75757c10 */ /* 0x000fe4000ff3e0ff */
[----:B------:R-:W-:Y:S02]  /*107e0*/  IADD3.X R119, R119, UR25, RZ, P2, !PT ;  /* 0x0000001977777c10 */ /* 0x000fe400097fe4ff */
[----:B------:R-:W-:-:S02]  /*107f0*/  IADD3 R121, P2, R121, UR13, RZ ;  /* 0x0000000d79797c10 */ /* 0x000fc4000ff5e0ff */
        /* <DEDUP_REMOVED lines=15> */
[----:B------:R-:W-:Y:S02]  /*108f0*/  IADD3.X R22, R22, UR25, RZ, P1, !PT ;  /* 0x0000001916167c10 */ /* 0x000fe40008ffe4ff */
[----:B------:R-:W-:Y:S02]  /*10900*/  IADD3.X R23, R23, UR25, RZ, P2, !PT ;  /* 0x0000001917177c10 */ /* 0x000fe400097fe4ff */
[----:B------:R-:W-:-:S02]  /*10910*/  IADD3.X R123, R123, UR25, RZ, P3, !PT ;  /* 0x000000197b7b7c10 */ /* 0x000fc40009ffe4ff */
[----:B------:R-:W-:Y:S01]  /*10920*/  IADD3.X R0, R0, UR25, RZ, P4, !PT ;  /* 0x0000001900007c10 */ /* 0x000fe2000a7fe4ff */
[----:B------:R-:W-:Y:S02]  /*10930*/  WARPGROUP.DEPBAR.LE gsb0, 0x0 ;  /* 0x00008000000079c5 */ /* 0x000fe40000010000 */
[----:B--2---:R-:W-:Y:S02]  /*10940*/  IADD3.X R109, R109, UR25, RZ, P5, !PT ;  /* 0x000000196d6d7c10 */ /* 0x004fe4000affe4ff */
[----:B---3--:R-:W-:-:S03]  /*10950*/  IADD3 R90, P5, R90, UR13, RZ ;  /* 0x0000000d5a5a7c10 */ /* 0x008fc6000ffbe0ff */
[----:B------:R-:W-:Y:S04]  /*10960*/  STL [R1+0x1d0], R109 ;  /* 0x0001d06d01007387 */ /* 0x000fe80000100800 */
[----:B------:R0:W-:Y:S01]  /*10970*/  STL [R1+0x1a4], R90 ;  /* 0x0001a45a01007387 */ /* 0x0001e20000100800 */
[----:B------:R-:W-:Y:S02]  /*10980*/  IADD3.X R7, R7, UR25, RZ, P5, !PT ;  /* 0x0000001907077c10 */ /* 0x000fe4000affe4ff */
[----:B------:R-:W-:Y:S01]  /*10990*/  IADD3 R8, P5, R8, UR13, RZ ;  /* 0x0000000d08087c10 */ /* 0x000fe2000ffbe0ff */
[----:B0-----:R1:W5:Y:S04]  /*109a0*/  LDL.LU R90, [R1+0x6cc] ;  /* 0x0006cc00015a7983 */ /* 0x0013680000300800 */
[----:B------:R1:W-:Y:S04]  /*109b0*/  STL [R1+0x1c8], R111 ;  /* 0x0001c86f01007387 */ /* 0x0003e80000100800 */
        /* <DEDUP_REMOVED lines=16> */
[----:B------:R1:W-:Y:S01]  /*10ac0*/  STL [R1+0x15c], R14 ;  /* 0x00015c0e01007387 */ /* 0x0003e20000100800 */
[----:B------:R-:W-:-:S03]  /*10ad0*/  IADD3.X R19, R19, UR25, RZ, P5, !PT ;  /* 0x0000001913137c10 */ /* 0x000fc6000affe4ff */
[----:B------:R1:W-:Y:S01]  /*10ae0*/  STL [R1+0x180], R15 ;  /* 0x0001800f01007387 */ /* 0x0003e20000100800 */
[----:B------:R-:W-:-:S03]  /*10af0*/  IADD3 R20, P5, R20, UR13, RZ ;  /* 0x0000000d14147c10 */ /* 0x000fc6000ffbe0ff */
[----:B------:R1:W-:Y:S04]  /*10b00*/  STL [R1+0x154], R16 ;  /* 0x0001541001007387 */ /* 0x0003e80000100800 */
[----:B------:R1:W-:Y:S04]  /*10b10*/  STL [R1+0x178], R17 ;  /* 0x0001781101007387 */ /* 0x0003e80000100800 */
[----:B------:R1:W-:Y:S04]  /*10b20*/  STL [R1+0x14c], R18 ;  /* 0x00014c1201007387 */ /* 0x0003e80000100800 */
[----:B------:R1:W-:Y:S01]  /*10b30*/  STL [R1+0x170], R19 ;  /* 0x0001701301007387 */ /* 0x0003e20000100800 */
[----:B------:R-:W-:-:S03]  /*10b40*/  IADD3.X R125, R125, UR25, RZ, P5, !PT ;  /* 0x000000197d7d7c10 */ /* 0x000fc6000affe4ff */
[----:B------:R1:W-:Y:S04]  /*10b50*/  STL [R1+0x144], R20 ;  /* 0x0001441401007387 */ /* 0x0003e80000100800 */
[----:B------:R1:W-:Y:S04]  /*10b60*/  STL [R1+0x168], R21 ;  /* 0x0001681501007387 */ /* 0x0003e80000100800 */
[----:B------:R1:W-:Y:S04]  /*10b70*/  STL [R1+0x160], R22 ;  /* 0x0001601601007387 */ /* 0x0003e80000100800 */
[----:B------:R1:W-:Y:S04]  /*10b80*/  STL [R1+0x158], R23 ;  /* 0x0001581701007387 */ /* 0x0003e80000100800 */
[----:B------:R1:W-:Y:S04]  /*10b90*/  STL [R1+0x140], R125 ;  /* 0x0001407d01007387 */ /* 0x0003e80000100800 */
[----:B------:R1:W-:Y:S04]  /*10ba0*/  STL [R1+0x150], R123 ;  /* 0x0001507b01007387 */ /* 0x0003e80000100800 */
[----:B------:R1:W-:Y:S01]  /*10bb0*/  STL [R1+0x148], R0 ;  /* 0x0001480001007387 */ /* 0x0003e20000100800 */
[----:B------:R-:W-:Y:S05]  /*10bc0*/  @P0 BRA `(.L_x_2) ;  /* 0xffffff5400540947 */ /* 0x000fea000383ffff */
.L_x_1:
[----:B------:R3:W-:Y:S01]  /*10bd0*/  STL [R1+0x6d8], R84 ;  /* 0x0006d85401007387 */ /* 0x0007e20000100800 */
[----:B------:R-:W-:Y:S01]  /*10be0*/  ULDC.64 UR6, c[0x0][0x228] ;  /* 0x00008a0000067ab9 */ /* 0x000fe20000000a00 */
[----:B------:R-:W-:Y:S01]  /*10bf0*/  ULDC UR5, c[0x0][0x22c] ;  /* 0x00008b0000057ab9 */ /* 0x000fe20000000800 */
[----:B------:R-:W-:Y:S01]  /*10c00*/  F2FP.SATFINITE.E4M3.F32.PACK_AB_MERGE_C R27, R27, R26, RZ ;  /* 0x0000001a1b1b723e */ /* 0x000fe200048070ff */
[----:B------:R-:W4:Y:S01]  /*10c10*/  LDL.LU R3, [R1+0x4] ;  /* 0x0000040001037983 */ /* 0x000f220000300800 */
[----:B------:R-:W-:Y:S01]  /*10c20*/  F2FP.SATFINITE.E4M3.F32.PACK_AB_MERGE_C R30, R31, R30, RZ ;  /* 0x0000001e1f1e723e */ /* 0x000fe200048070ff */
[----:B------:R-:W-:Y:S02]  /*10c30*/  ULDC UR4, c[0x0][0x22c] ;  /* 0x00008b0000047ab9 */ /* 0x000fe40000000800 */
[----:B---3--:R-:W4:Y:S04]  /*10c40*/  LDL.LU R84, [R1] ;  /* 0x0000000001547983 */ /* 0x008f280000300800 */
[----:B------:R3:W-:Y:S04]  /*10c50*/  STL [R1+0x6d4], R87 ;  /* 0x0006d45701007387 */ /* 0x0007e80000100800 */
[----:B---3--:R-:W3:Y:S04]  /*10c60*/  LDL.LU R87, [R1+0x8] ;  /* 0x0000080001577983 */ /* 0x008ee80000300800 */
[----:B-12---:R-:W3:Y:S04]  /*10c70*/  LDL.LU R0, [R1+0xc] ;  /* 0x00000c0001007983 */ /* 0x006ee80000300800 */
[----:B------:R1:W-:Y:S04]  /*10c80*/  STL [R1+0x6d0], R86 ;  /* 0x0006d05601007387 */ /* 0x0003e80000100800 */
[----:B-1----:R-:W2:Y:S04]  /*10c90*/  LDL.LU R86, [R1+0x10] ;  /* 0x0000100001567983 */ /* 0x002ea80000300800 */
[----:B------:R-:W2:Y:S04]  /*10ca0*/  LDL.LU R2, [R1+0x14] ;  /* 0x0000140001027983 */ /* 0x000ea80000300800 */
[----:B-----5:R1:W-:Y:S04]  /*10cb0*/  STL [R1+0x6cc], R90 ;  /* 0x0006cc5a01007387 */ /* 0x0203e80000100800 */
[----:B-1----:R-:W2:Y:S04]  /*10cc0*/  LDL.LU R90, [R1+0x18] ;  /* 0x00001800015a7983 */ /* 0x002ea80000300800 */
[----:B------:R-:W2:Y:S04]  /*10cd0*/  LDL.LU R4, [R1+0x1c] ;  /* 0x00001c0001047983 */ /* 0x000ea80000300800 */
        /* <DEDUP_REMOVED lines=25> */
[----:B0-----:R-:W2:Y:S04]  /*10e70*/  LDL.LU R17, [R1+0x84] ;  /* 0x0000840001117983 */ /* 0x001ea80000300800 */
        /* <DEDUP_REMOVED lines=29> */
[----:B------:R-:W2:Y:S01]  /*11050*/  LDL.LU R97, [R1+0xfc] ;  /* 0x0000fc0001617983 */ /* 0x000ea20000300800 */
[----:B----4-:R-:W-:-:S03]  /*11060*/  F2FP.SATFINITE.E4M3.F32.PACK_AB_MERGE_C R3, R3, R84, RZ ;  /* 0x000000540303723e */ /* 0x010fc600048070ff */
[----:B------:R-:W4:Y:S01]  /*11070*/  LDL.LU R84, [R1+0x6d8] ;  /* 0x0006d80001547983 */ /* 0x000f220000300800 */
[----:B---3--:R-:W-:-:S03]  /*11080*/  F2FP.SATFINITE.E4M3.F32.PACK_AB_MERGE_C R0, R0, R87, RZ ;  /* 0x000000570000723e */ /* 0x008fc600048070ff */
[----:B------:R-:W3:Y:S01]  /*11090*/  LDL.LU R87, [R1+0x6d4] ;  /* 0x0006d40001577983 */ /* 0x000ee20000300800 */
[----:B--2---:R-:W-:-:S03]  /*110a0*/  F2FP.SATFINITE.E4M3.F32.PACK_AB_MERGE_C R2, R2, R86, RZ ;  /* 0x000000560202723e */ /* 0x004fc600048070ff */
[----:B------:R-:W3:Y:S01]  /*110b0*/  LDL.LU R86, [R1+0x6d0] ;  /* 0x0006d00001567983 */ /* 0x000ee20000300800 */
[----:B------:R-:W-:-:S03]  /*110c0*/  F2FP.SATFINITE.E4M3.F32.PACK_AB_MERGE_C R4, R4, R90, RZ ;  /* 0x0000005a0404723e */ /* 0x000fc600048070ff */
[----:B------:R-:W2:Y:S01]  /*110d0*/  LDL.LU R90, [R1+0x6cc] ;  /* 0x0006cc00015a7983 */ /* 0x000ea20000300800 */
[----:B------:R-:W-:Y:S02]  /*110e0*/  F2FP.SATFINITE.E4M3.F32.PACK_AB_MERGE_C R26, R29, R28, RZ ;  /* 0x0000001c1d1a723e */ /* 0x000fe400048070ff */
[----:B------:R-:W-:Y:S02]  /*110f0*/  F2FP.SATFINITE.E4M3.F32.PACK_AB_MERGE_C R32, R33, R32, RZ ;  /* 0x000000202120723e */ /* 0x000fe400048070ff */
[----:B------:R-:W-:Y:S02]  /*11100*/  PRMT R27, R27, 0x5410, R30 ;  /* 0x000054101b1b7816 */ /* 0x000fe4000000001e */
[----:B------:R-:W-:Y:S02]  /*11110*/  F2FP.SATFINITE.E4M3.F32.PACK_AB_MERGE_C R5, R5, R89, RZ ;  /* 0x000000590505723e */ /* 0x000fe400048070ff */
[----:B------:R-:W-:Y:S02]  /*11120*/  F2FP.SATFINITE.E4M3.F32.PACK_AB_MERGE_C R6, R6, R88, RZ ;  /* 0x000000580606723e */ /* 0x000fe400048070ff */
[----:B------:R-:W-:-:S02]  /*11130*/  F2FP.SATFINITE.E4M3.F32.PACK_AB_MERGE_C R8, R8, R91, RZ ;  /* 0x0000005b0808723e */ /* 0x000fc400048070ff */
[----:B------:R-:W-:Y:S02]  /*11140*/  F2FP.SATFINITE.E4M3.F32.PACK_AB_MERGE_C R7, R7, R125, RZ ;  /* 0x0000007d0707723e */ /* 0x000fe400048070ff */
[----:B------:R-:W-:Y:S02]  /*11150*/  F2FP.SATFINITE.E4M3.F32.PACK_AB_MERGE_C R34, R35, R34, RZ ;  /* 0x000000222322723e */ /* 0x000fe400048070ff */
[----:B------:R-:W-:Y:S02]  /*11160*/  F2FP.SATFINITE.E4M3.F32.PACK_AB_MERGE_C R37, R37, R36, RZ ;  /* 0x000000242525723e */ /* 0x000fe400048070ff */
        /* <DEDUP_REMOVED lines=42> */
[----:B------:R-:W4:Y:S01]  /*11410*/  LDL.LU R101, [R1+0x6c8] ;  /* 0x0006c80001657983 */ /* 0x000f220000300800 */
[----:B------:R-:W-:Y:S02]  /*11420*/  F2FP.SATFINITE.E4M3.F32.PACK_AB_MERGE_C R95, R95, R100, RZ ;  /* 0x000000645f5f723e */ /* 0x000fe400048070ff */
[----:B------:R-:W-:Y:S02]  /*11430*/  F2FP.SATFINITE.E4M3.F32.PACK_AB_MERGE_C R96, R96, R99, RZ ;  /* 0x000000636060723e */ /* 0x000fe400048070ff */
[----:B------:R-:W3:Y:S01]  /*11440*/  LDL.LU R99, [R1+0x6c4] ;  /* 0x0006c40001637983 */ /* 0x000ee20000300800 */
[----:B------:R-:W0:Y:S01]  /*11450*/  S2R R100, SR_TID.X ;  /* 0x0000000000647919 */ /* 0x000e220000002100 */
[----:B------:R-:W-:-:S02]  /*11460*/  F2FP.SATFINITE.E4M3.F32.PACK_AB_MERGE_C R98, R97, R98, RZ ;  /* 0x000000626162723e */ /* 0x000fc400048070ff */
[----:B------:R-:W-:Y:S01]  /*11470*/  F2FP.SATFINITE.E4M3.F32.PACK_AB_MERGE_C R97, R25, R24, RZ ;  /* 0x000000181961723e */ /* 0x000fe200048070ff */
[----:B0-----:R-:W-:-:S05]  /*11480*/  IMAD.SHL.U32 R25, R100, 0x100, RZ ;  /* 0x0000010064197824 */ /* 0x001fca00078e00ff */
[----:B------:R-:W-:Y:S02]  /*11490*/  LOP3.LUT R25, R25, 0x1000, RZ, 0xc0, !PT ;  /* 0x0000100019197812 */ /* 0x000fe400078ec0ff */
[----:B------:R-:W-:Y:S01]  /*114a0*/  PRMT R26, R97, 0x5410, R26 ;  /* 0x00005410611a7816 */ /* 0x000fe2000000001a */
[C---:B--2---:R-:W-:Y:S02]  /*114b0*/  VIADD R28, R90.reuse, 0x1 ;  /* 0x000000015a1c7836 */ /* 0x044fe40000000000 */
[----:B------:R-:W-:Y:S01]  /*114c0*/  VIADD R29, R90, 0x3 ;  /* 0x000000035a1d7836 */ /* 0x000fe20000000000 */
[----:B----4-:R-:W-:-:S04]  /*114d0*/  LOP3.LUT R24, R101, 0xf0, RZ, 0xc0, !PT ;  /* 0x000000f065187812 */ /* 0x010fc800078ec0ff */
[----:B------:R-:W-:Y:S01]  /*114e0*/  IADD3 R25, R25, UR12, R24 ;  /* 0x0000000c19197c10 */ /* 0x000fe2000fffe018 */
[----:B------:R-:W-:Y:S01]  /*114f0*/  VIADD R24, R90, 0x2 ;  /* 0x000000025a187836 */ /* 0x000fe20000000000 */
[----:B------:R-:W-:Y:S01]  /*11500*/  BAR.SYNC.DEFER_BLOCKING 0x0 ;  /* 0x0000000000007b1d */ /* 0x000fe20000010000 */
[----:B---3--:R-:W-:-:S05]  /*11510*/  ISETP.GE.AND P0, PT, R99, UR6, PT ;  /* 0x0000000663007c0c */ /* 0x008fca000bf06270 */
[----:B------:R-:W-:Y:S01]  /*11520*/  ULDC UR6, c[0x0][0x248] ;  /* 0x0000920000067ab9 */ /* 0x000fe20000000800 */
[----:B------:R-:W-:Y:S01]  /*11530*/  ISETP.LT.AND P4, PT, R24, UR5, !P0 ;  /* 0x0000000518007c0c */ /* 0x000fe2000c781270 */
[----:B------:R-:W-:Y:S01]  /*11540*/  IMAD.SHL.U32 R24, R100, 0x8, RZ ;  /* 0x0000000864187824 */ /* 0x000fe200078e00ff */
[----:B------:R-:W-:Y:S01]  /*11550*/  ISETP.LT.AND P2, PT, R28, UR4, !P0 ;  /* 0x000000041c007c0c */ /* 0x000fe2000c741270 */
[----:B------:R-:W-:-:S03]  /*11560*/  ULDC UR5, c[0x0][0x22c] ;  /* 0x00008b0000057ab9 */ /* 0x000fc60000000800 */
[----:B------:R-:W-:Y:S01]  /*11570*/  LOP3.LUT R24, R24, 0xf00, RZ, 0xc0, !PT ;  /* 0x00000f0018187812 */ /* 0x000fe200078ec0ff */
[----:B------:R-:W-:Y:S01]  /*11580*/  VIADD R28, R90, 0x4 ;  /* 0x000000045a1c7836 */ /* 0x000fe20000000000 */
[----:B------:R-:W-:-:S03]  /*11590*/  ULDC UR4, c[0x0][0x22c] ;  /* 0x00008b0000047ab9 */ /* 0x000fc60000000800 */
[----:B------:R-:W-:Y:S01]  /*115a0*/  IMAD.IADD R33, R24, 0x1, R25 ;  /* 0x0000000118217824 */ /* 0x000fe200078e0219 */
[----:B------:R-:W-:Y:S02]  /*115b0*/  PRMT R24, R3, 0x5410, R2 ;  /* 0x0000541003187816 */ /* 0x000fe40000000002 */
[----:B------:R-:W-:-:S05]  /*115c0*/  PRMT R25, R0, 0x5410, R4 ;  /* 0x0000541000197816 */ /* 0x000fca0000000004 */
[----:B------:R0:W-:Y:S01]  /*115d0*/  STSM.16.M88.4 [R33], R24 ;  /* 0x0000001821007844 */ /* 0x0001e20000000200 */
[----:B------:R-:W-:-:S04]  /*115e0*/  LOP3.LUT R0, R100, 0x1ff, RZ, 0xc0, !PT ;  /* 0x000001ff64007812 */ /* 0x000fc800078ec0ff */
[----:B------:R-:W-:Y:S02]  /*115f0*/  LEA R0, R0, UR12, 0x4 ;  /* 0x0000000c00007c11 */ /* 0x000fe4000f8e20ff */
[----:B0-----:R-:W-:Y:S02]  /*11600*/  PRMT R24, R5, 0x5410, R8 ;  /* 0x0000541005187816 */ /* 0x001fe40000000008 */
[----:B------:R-:W-:Y:S01]  /*11610*/  PRMT R25, R6, 0x5410, R7 ;  /* 0x0000541006197816 */ /* 0x000fe20000000007 */
[----:B------:R-:W-:Y:S01]  /*11620*/  BAR.SYNC.DEFER_BLOCKING 0x0 ;  /* 0x0000000000007b1d */ /* 0x000fe20000010000 */
[----:B------:R-:W-:Y:S02]  /*11630*/  PRMT R26, R32, 0x5410, R37 ;  /* 0x00005410201a7816 */ /* 0x000fe40000000025 */
[----:B------:R-:W-:-:S03]  /*11640*/  PRMT R27, R34, 0x5410, R39 ;  /* 0x00005410221b7816 */ /* 0x000fc60000000027 */
[----:B------:R-:W0:Y:S02]  /*11650*/  LDS.128 R4, [R0] ;  /* 0x0000000000047984 */ /* 0x000e240000000c00 */
[----:B------:R-:W-:Y:S06]  /*11660*/  BAR.SYNC.DEFER_BLOCKING 0x0 ;  /* 0x0000000000007b1d */ /* 0x000fec0000010000 */
[----:B------:R1:W-:Y:S02]  /*11670*/  STSM.16.M88.4 [R33], R24 ;  /* 0x0000001821007844 */ /* 0x0003e40000000200 */
[----:B-1----:R-:W-:-:S02]  /*11680*/  PRMT R24, R9, 0x5410, R12 ;  /* 0x0000541009187816 */ /* 0x002fc4000000000c */
[----:B------:R-:W-:Y:S01]  /*11690*/  PRMT R25, R10, 0x5410, R11 ;  /* 0x000054100a197816 */ /* 0x000fe2000000000b */
[----:B------:R-:W-:Y:S01]  /*116a0*/  BAR.SYNC.DEFER_BLOCKING 0x0 ;  /* 0x0000000000007b1d */ /* 0x000fe20000010000 */
[----:B------:R-:W-:Y:S02]  /*116b0*/  PRMT R26, R40, 0x5410, R45 ;  /* 0x00005410281a7816 */ /* 0x000fe4000000002d */
[----:B------:R-:W-:-:S03]  /*116c0*/  PRMT R27, R42, 0x5410, R47 ;  /* 0x000054102a1b7816 */ /* 0x000fc6000000002f */
[----:B------:R-:W1:Y:S02]  /*116d0*/  LDS.128 R8, [R0] ;  /* 0x0000000000087984 */ /* 0x000e640000000c00 */
[----:B------:R-:W-:Y:S06]  /*116e0*/  BAR.SYNC.DEFER_BLOCKING 0x0 ;  /* 0x0000000000007b1d */ /* 0x000fec0000010000 */
[----:B------:R-:W-:Y:S02]  /*116f0*/  STSM.16.M88.4 [R33], R24 ;  /* 0x0000001821007844 */ /* 0x000fe40000000200 */
[----:B------:R-:W-:Y:S01]  /*11700*/  BAR.SYNC.DEFER_BLOCKING 0x0 ;  /* 0x0000000000007b1d */ /* 0x000fe20000010000 */
[----:B------:R-:W-:-:S02]  /*11710*/  ISETP.LT.AND P6, PT, R29, UR4, !P0 ;  /* 0x000000041d007c0c */ /* 0x000fc4000c7c1270 */
[----:B------:R-:W-:Y:S02]  /*11720*/  ISETP.LT.AND P5, PT, R28, UR5, !P0 ;  /* 0x000000051c007c0c */ /* 0x000fe4000c7a1270 */
[----:B------:R-:W-:Y:S01]  /*11730*/  PRMT R12, R13, 0x5410, R16 ;  /* 0x000054100d0c7816 */ /* 0x000fe20000000010 */
[----:B------:R-:W-:Y:S01]  /*11740*/  ULDC UR4, c[0x0][0x244] ;  /* 0x0000910000047ab9 */ /* 0x000fe20000000800 */
[----:B------:R-:W2:Y:S01]  /*11750*/  LDS.128 R28, [R0] ;  /* 0x00000000001c7984 */ /* 0x000ea20000000c00 */
[----:B------:R-:W-:Y:S02]  /*11760*/  PRMT R13, R14, 0x5410, R15 ;  /* 0x000054100e0d7816 */ /* 0x000fe4000000000f */
[----:B------:R-:W-:Y:S02]  /*11770*/  PRMT R14, R48, 0x5410, R53 ;  /* 0x00005410300e7816 */ /* 0x000fe40000000035 */
[----:B------:R-:W-:Y:S01]  /*11780*/  PRMT R15, R50, 0x5410, R55 ;  /* 0x00005410320f7816 */ /* 0x000fe20000000037 */
[----:B------:R-:W-:Y:S06]  /*11790*/  BAR.SYNC.DEFER_BLOCKING 0x0 ;  /* 0x0000000000007b1d */ /* 0x000fec0000010000 */
[----:B------:R3:W-:Y:S02]  /*117a0*/  STSM.16.M88.4 [R33], R12 ;  /* 0x0000000c21007844 */ /* 0x0007e40000000200 */
[----:B---3--:R-:W-:-:S02]  /*117b0*/  PRMT R12, R17, 0x5410, R20 ;  /* 0x00005410110c7816 */ /* 0x008fc40000000014 */
[----:B------:R-:W-:Y:S01]  /*117c0*/  PRMT R13, R18, 0x5410, R19 ;  /* 0x00005410120d7816 */ /* 0x000fe20000000013 */
[----:B------:R-:W-:Y:S01]  /*117d0*/  BAR.SYNC.DEFER_BLOCKING 0x0 ;  /* 0x0000000000007b1d */ /* 0x000fe20000010000 */
[----:B------:R-:W-:Y:S02]  /*117e0*/  PRMT R14, R56, 0x5410, R61 ;  /* 0x00005410380e7816 */ /* 0x000fe4000000003d */
[----:B------:R-:W-:-:S03]  /*117f0*/  PRMT R15, R58, 0x5410, R63 ;  /* 0x000054103a0f7816 */ /* 0x000fc6000000003f */
[----:B------:R-:W3:Y:S02]  /*11800*/  LDS.128 R16, [R0] ;  /* 0x0000000000107984 */ /* 0x000ee40000000c00 */
[----:B------:R-:W-:Y:S06]  /*11810*/  BAR.SYNC.DEFER_BLOCKING 0x0 ;  /* 0x0000000000007b1d */ /* 0x000fec0000010000 */
[----:B------:R4:W-:Y:S02]  /*11820*/  STSM.16.M88.4 [R33], R12 ;  /* 0x0000000c21007844 */ /* 0x0009e40000000200 */
[----:B----4-:R-:W-:-:S02]  /*11830*/  PRMT R12, R21, 0x5410, R88 ;  /* 0x00005410150c7816 */ /* 0x010fc40000000058 */
[----:B------:R-:W-:Y:S01]  /*11840*/  PRMT R13, R22, 0x5410, R23 ;  /* 0x00005410160d7816 */ /* 0x000fe20000000017 */
[----:B------:R-:W-:Y:S01]  /*11850*/  BAR.SYNC.DEFER_BLOCKING 0x0 ;  /* 0x0000000000007b1d */ /* 0x000fe20000010000 */
[----:B------:R-:W-:Y:S02]  /*11860*/  PRMT R14, R64, 0x5410, R69 ;  /* 0x00005410400e7816 */ /* 0x000fe40000000045 */
[----:B------:R-:W-:-:S03]  /*11870*/  PRMT R15, R66, 0x5410, R71 ;  /* 0x00005410420f7816 */ /* 0x000fc60000000047 */
[----:B------:R-:W4:Y:S02]  /*11880*/  LDS.128 R20, [R0] ;  /* 0x0000000000147984 */ /* 0x000f240000000c00 */
[----:B------:R-:W-:Y:S06]  /*11890*/  BAR.SYNC.DEFER_BLOCKING 0x0 ;  /* 0x0000000000007b1d */ /* 0x000fec0000010000 */
[----:B------:R0:W-:Y:S02]  /*118a0*/  STSM.16.M88.4 [R33], R12 ;  /* 0x0000000c21007844 */ /* 0x0001e40000000200 */
[----:B------:R-:W-:Y:S06]  /*118b0*/  BAR.SYNC.DEFER_BLOCKING 0x0 ;  /* 0x0000000000007b1d */ /* 0x000fec0000010000 */
[----:B------:R-:W4:Y:S01]  /*118c0*/  LDS.128 R24, [R0] ;  /* 0x0000000000187984 */ /* 0x000f220000000c00 */
[----:B0-----:R-:W-:-:S02]  /*118d0*/  PRMT R12, R89, 0x5410, R92 ;  /* 0x00005410590c7816 */ /* 0x001fc4000000005c */
[----:B------:R-:W-:Y:S02]  /*118e0*/  PRMT R13, R91, 0x5410, R94 ;  /* 0x000054105b0d7816 */ /* 0x000fe4000000005e */
[----:B------:R-:W-:Y:S02]  /*118f0*/  PRMT R14, R72, 0x5410, R77 ;  /* 0x00005410480e7816 */ /* 0x000fe4000000004d */
[----:B------:R-:W-:Y:S01]  /*11900*/  PRMT R15, R74, 0x5410, R79 ;  /* 0x000054104a0f7816 */ /* 0x000fe2000000004f */
[----:B------:R-:W-:Y:S06]  /*11910*/  BAR.SYNC.DEFER_BLOCKING 0x0 ;  /* 0x0000000000007b1d */ /* 0x000fec0000010000 */
[----:B------:R-:W-:Y:S02]  /*11920*/  STSM.16.M88.4 [R33], R12 ;  /* 0x0000000c21007844 */ /* 0x000fe40000000200 */
[----:B------:R-:W-:Y:S01]  /*11930*/  BAR.SYNC.DEFER_BLOCKING 0x0 ;  /* 0x0000000000007b1d */ /* 0x000fe20000010000 */
[----:B------:R-:W-:-:S02]  /*11940*/  F2FP.SATFINITE.E4M3.F32.PACK_AB_MERGE_C R80, R81, R80, RZ ;  /* 0x000000505150723e */ /* 0x000fc400048070ff */
[----:B------:R-:W-:Y:S02]  /*11950*/  F2FP.SATFINITE.E4M3.F32.PACK_AB_MERGE_C R82, R83, R82, RZ ;  /* 0x000000525352723e */ /* 0x000fe400048070ff */
[----:B------:R-:W-:Y:S02]  /*11960*/  F2FP.SATFINITE.E4M3.F32.PACK_AB_MERGE_C R85, R85, R84, RZ ;  /* 0x000000545555723e */ /* 0x000fe400048070ff */
[----:B------:R-:W-:Y:S01]  /*11970*/  F2FP.SATFINITE.E4M3.F32.PACK_AB_MERGE_C R87, R87, R86, RZ ;  /* 0x000000565757723e */ /* 0x000fe200048070ff */
[----:B------:R-:W0:Y:S01]  /*11980*/  LDS.128 R12, [R0] ;  /* 0x00000000000c7984 */ /* 0x000e220000000c00 */
[----:B------:R-:W-:Y:S01]  /*11990*/  IMAD R2, R99, UR4, RZ ;  /* 0x0000000463027c24 */ /* 0x000fe2000f8e02ff */
[----:B------:R-:W-:Y:S01]  /*119a0*/  PRMT R97, R95, 0x5410, R98 ;  /* 0x000054105f617816 */ /* 0x000fe20000000062 */
[----:B------:R-:W-:Y:S01]  /*119b0*/  ULDC.64 UR4, c[0x0][0x220] ;  /* 0x0000880000047ab9 */ /* 0x000fe20000000a00 */
[----:B------:R-:W-:Y:S02]  /*119c0*/  PRMT R96, R93, 0x5410, R96 ;  /* 0x000054105d607816 */ /* 0x000fe40000000060 */
[----:B------:R-:W-:-:S02]  /*119d0*/  PRMT R98, R80, 0x5410, R85 ;  /* 0x0000541050627816 */ /* 0x000fc40000000055 */
[----:B------:R-:W-:Y:S01]  /*119e0*/  PRMT R99, R82, 0x5410, R87 ;  /* 0x0000541052637816 */ /* 0x000fe20000000057 */
[----:B------:R-:W-:Y:S01]  /*119f0*/  BAR.SYNC.DEFER_BLOCKING 0x0 ;  /* 0x0000000000007b1d */ /* 0x000fe20000010000 */
[----:B------:R-:W-:-:S05]  /*11a00*/  IADD3 R3, P1, R2, UR4, RZ ;  /* 0x0000000402037c10 */ /* 0x000fca000ff3e0ff */
[----:B------:R-:W-:Y:S02]  /*11a10*/  ULDC UR4, c[0x0][0x248] ;  /* 0x0000920000047ab9 */ /* 0x000fe40000000800 */
[C---:B------:R-:W-:Y:S01]  /*11a20*/  IMAD R32, R90.reuse, UR4, RZ ;  /* 0x000000045a207c24 */ /* 0x040fe2000f8e02ff */
[----:B------:R-:W-:Y:S01]  /*11a30*/  ISETP.LT.AND P3, PT, R90, UR7, !P0 ;  /* 0x000000075a007c0c */ /* 0x000fe2000c761270 */
[----:B------:R-:W-:Y:S01]  /*11a40*/  ULDC UR7, c[0x0][0x22c] ;  /* 0x00008b0000077ab9 */ /* 0x000fe20000000800 */
[----:B------:R1:W-:Y:S01]  /*11a50*/  STSM.16.M88.4 [R33], R96 ;  /* 0x0000006021007844 */ /* 0x0003e20000000200 */
[----:B------:R-:W-:Y:S01]  /*11a60*/  LEA.HI.X.SX32 R2, R2, UR5, 0x1, P1 ;  /* 0x0000000502027c11 */ /* 0x000fe200088f0eff */
[C---:B------:R-:W-:Y:S01]  /*11a70*/  VIADD R37, R32.reuse, UR4 ;  /* 0x0000000420257c36 */ /* 0x040fe20008000000 */
[----:B------:R-:W-:Y:S01]  /*11a80*/  BAR.SYNC.DEFER_BLOCKING 0x0 ;  /* 0x0000000000007b1d */ /* 0x000fe20000010000 */
[----:B------:R-:W-:Y:S02]  /*11a90*/  IADD3 R34, P1, R32, R3, RZ ;  /* 0x0000000320227210 */ /* 0x000fe40007f3e0ff */
[----:B------:R-:W-:-:S02]  /*11aa0*/  PRMT R41, R4, 0x7770, RZ ;  /* 0x0000777004297816 */ /* 0x000fc400000000ff */
[-C--:B------:R-:W-:Y:S01]  /*11ab0*/  LEA.HI.X.SX32 R35, R32, R2.reuse, 0x1, P1 ;  /* 0x0000000220237211 */ /* 0x080fe200008f0eff */
[----:B------:R-:W-:Y:S01]  /*11ac0*/  VIADD R32, R90, 0x5 ;  /* 0x000000055a207836 */ /* 0x000fe20000000000 */
[CC--:B------:R-:W-:Y:S01]  /*11ad0*/  IADD3 R36, P1, R37.reuse, R3.reuse, RZ ;  /* 0x0000000325247210 */ /* 0x0c0fe20007f3e0ff */
[C---:B------:R-:W-:Y:S01]  /*11ae0*/  VIADD R38, R37.reuse, UR4 ;  /* 0x0000000425267c36 */ /* 0x040fe20008000000 */
[----:B------:R-:W-:Y:S01]  /*11af0*/  ULDC UR5, c[0x0][0x22c] ;  /* 0x00008b0000057ab9 */ /* 0x000fe20000000800 */
[----:B------:R-:W-:Y:S02]  /*11b00*/  PRMT R43, R4, 0x7771, RZ ;  /* 0x00007771042b7816 */ /* 0x000fe400000000ff */
[-C--:B------:R-:W-:Y:S01]  /*11b10*/  LEA.HI.X.SX32 R37, R37, R2.reuse, 0x1, P1 ;  /* 0x0000000225257211 */ /* 0x080fe200008f0eff */
[----:B-1----:R-:W-:Y:S02]  /*11b20*/  VIADD R33, R90, 0x6 ;  /* 0x000000065a217836 */ /* 0x002fe40000000000 */
[----:B------:R-:W-:Y:S01]  /*11b30*/  VIADD R39, R38, UR4 ;  /* 0x0000000426277c36 */ /* 0x000fe20008000000 */
[----:B------:R1:W-:Y:S01]  /*11b40*/  @P3 STG.E.U8 desc[UR14][R34.64], R41 ;  /* 0x0000002922003986 */ /* 0x0003e2000c10110e */
[----:B------:R-:W-:Y:S01]  /*11b50*/  ISETP.LT.AND P3, PT, R32, UR5, !P0 ;  /* 0x0000000520007c0c */ /* 0x000fe2000c761270 */
[----:B------:R-:W-:Y:S01]  /*11b60*/  ULDC UR5, c[0x0][0x22c] ;  /* 0x00008b0000057ab9 */ /* 0x000fe20000000800 */
[C---:B------:R-:W-:Y:S01]  /*11b70*/  IADD3 R32, P1, R38.reuse, R3, RZ ;  /* 0x0000000326207210 */ /* 0x040fe20007f3e0ff */
[----:B------:R2:W-:Y:S01]  /*11b80*/  @P2 STG.E.U8 desc[UR14][R36.64], R43 ;  /* 0x0000002b24002986 */ /* 0x0005e2000c10110e */
[----:B------:R-:W-:Y:S01]  /*11b90*/  ISETP.LT.AND P2, PT, R33, UR5, !P0 ;  /* 0x0000000521007c0c */ /* 0x000fe2000c741270 */
[----:B------:R-:W-:Y:S01]  /*11ba0*/  ULDC UR5, c[0x0][0x22c] ;  /* 0x00008b0000057ab9 */ /* 0x000fe20000000800 */
[----:B------:R-:W-:-:S02]  /*11bb0*/  LEA.HI.X.SX32 R33, R38, R2, 0x1, P1 ;  /* 0x0000000226217211 */ /* 0x000fc400008f0eff */
[----:B-1----:R-:W-:Y:S01]  /*11bc0*/  PRMT R41, R5, 0x7770, RZ ;  /* 0x0000777005297816 */ /* 0x002fe200000000ff */
[C---:B------:R-:W-:Y:S01]  /*11bd0*/  VIADD R35, R90.reuse, 0x7 ;  /* 0x000000075a237836 */ /* 0x040fe20000000000 */
[C---:B------:R-:W-:Y:S01]  /*11be0*/  IADD3 R34, P1, R39.reuse, R3, RZ ;  /* 0x0000000327227210 */ /* 0x040fe20007f3e0ff */
[----:B------:R-:W-:Y:S02]  /*11bf0*/  VIADD R38, R39, UR4 ;  /* 0x0000000427267c36 */ /* 0x000fe40008000000 */
[----:B------:R1:W-:Y:S01]  /*11c00*/  @P4 STG.E.U8 desc[UR14][R32.64], R41 ;  /* 0x0000002920004986 */ /* 0x0003e2000c10110e */
[----:B------:R-:W-:Y:S01]  /*11c10*/  ISETP.LT.AND P4, PT, R35, UR5, !P0 ;  /* 0x0000000523007c0c */ /* 0x000fe2000c781270 */
[----:B--2---:R-:W-:Y:S01]  /*11c20*/  VIADD R37, R90, 0x8 ;  /* 0x000000085a257836 */ /* 0x004fe20000000000 */
[----:B------:R-:W-:Y:S01]  /*11c30*/  LEA.HI.X.SX32 R35, R39, R2, 0x1, P1 ;  /* 0x0000000227237211 */ /* 0x000fe200008f0eff */
[----:B------:R-:W-:Y:S01]  /*11c40*/  ULDC UR5, c[0x0][0x22c] ;  /* 0x00008b0000057ab9 */ /* 0x000fe20000000800 */
[----:B------:R-:W-:-:S02]  /*11c50*/  PRMT R43, R5, 0x7771, RZ ;  /* 0x00007771052b7816 */ /* 0x000fc400000000ff */
[CC--:B------:R-:W-:Y:S01]  /*11c60*/  IADD3 R36, P1, R38.reuse, R3.reuse, RZ ;  /* 0x0000000326247210 */ /* 0x0c0fe20007f3e0ff */
[----:B------:R-:W-:Y:S02]  /*11c70*/  VIADD R39, R38, UR4 ;  /* 0x0000000426277c36 */ /* 0x000fe40008000000 */
[----:B------:R2:W-:Y:S01]  /*11c80*/  @P6 STG.E.U8 desc[UR14][R34.64], R43 ;  /* 0x0000002b22006986 */ /* 0x0005e2000c10110e */
[----:B------:R-:W-:Y:S01]  /*11c90*/  ISETP.LT.AND P6, PT, R37, UR5, !P0 ;  /* 0x0000000525007c0c */ /* 0x000fe2000c7c1270 */
[----:B-1----:R-:W-:Y:S01]  /*11ca0*/  VIADD R33, R90, 0x9 ;  /* 0x000000095a217836 */ /* 0x002fe20000000000 */
[----:B------:R-:W-:Y:S01]  /*11cb0*/  LEA.HI.X.SX32 R37, R38, R2, 0x1, P1 ;  /* 0x0000000226257211 */ /* 0x000fe200008f0eff */
[----:B------:R-:W-:Y:S01]  /*11cc0*/  ULDC UR5, c[0x0][0x22c] ;  /* 0x00008b0000057ab9 */ /* 0x000fe20000000800 */
[----:B------:R-:W-:Y:S02]  /*11cd0*/  PRMT R41, R6, 0x7770, RZ ;  /* 0x0000777006297816 */ /* 0x000fe400000000ff */
[C---:B------:R-:W-:Y:S01]  /*11ce0*/  IADD3 R32, P1, R39.reuse, R3, RZ ;  /* 0x0000000327207210 */ /* 0x040fe20007f3e0ff */
[----:B------:R-:W-:-:S02]  /*11cf0*/  VIADD R38, R39, UR4 ;  /* 0x0000000427267c36 */ /* 0x000fc40008000000 */
[----:B------:R1:W-:Y:S01]  /*11d00*/  @P5 STG.E.U8 desc[UR14][R36.64], R41 ;  /* 0x0000002924005986 */ /* 0x0003e2000c10110e */
[----:B------:R-:W-:Y:S01]  /*11d10*/  ISETP.LT.AND P5, PT, R33, UR5, !P0 ;  /* 0x0000000521007c0c */ /* 0x000fe2000c7a1270 */
[----:B--2---:R-:W-:Y:S01]  /*11d20*/  VIADD R35, R90, 0xa ;  /* 0x0000000a5a237836 */ /* 0x004fe20000000000 */
[-C--:B------:R-:W-:Y:S01]  /*11d30*/  LEA.HI.X.SX32 R33, R39, R2.reuse, 0x1, P1 ;  /* 0x0000000227217211 */ /* 0x080fe200008f0eff */
[----:B------:R-:W-:Y:S01]  /*11d40*/  ULDC UR5, c[0x0][0x22c] ;  /* 0x00008b0000057ab9 */ /* 0x000fe20000000800 */
[----:B------:R-:W-:Y:S02]  /*11d50*/  PRMT R43, R6, 0x7771, RZ ;  /* 0x00007771062b7816 */ /* 0x000fe400000000ff */
[C---:B------:R-:W-:Y:S01]  /*11d60*/  IADD3 R34, P1, R38.reuse, R3, RZ ;  /* 0x0000000326227210 */ /* 0x040fe20007f3e0ff */
[----:B------:R-:W-:Y:S02]  /*11d70*/  VIADD R39, R38, UR4 ;  /* 0x0000000426277c36 */ /* 0x000fe40008000000 */
[----:B------:R2:W-:Y:S01]  /*11d80*/  @P3 STG.E.U8 desc[UR14][R32.64], R43 ;  /* 0x0000002b20003986 */ /* 0x0005e2000c10110e */
[----:B------:R-:W-:Y:S01]  /*11d90*/  ISETP.LT.AND P3, PT, R35, UR5, !P0 ;  /* 0x0000000523007c0c */ /* 0x000fe2000c761270 */
[----:B-1----:R-:W-:Y:S01]  /*11da0*/  VIADD R37, R90, 0xb ;  /* 0x0000000b5a257836 */ /* 0x002fe20000000000 */
[----:B------:R-:W-:Y:S01]  /*11db0*/  LEA.HI.X.SX32 R35, R38, R2, 0x1, P1 ;  /* 0x0000000226237211 */ /* 0x000fe200008f0eff */
[----:B------:R-:W-:Y:S01]  /*11dc0*/  ULDC UR5, c[0x0][0x22c] ;  /* 0x00008b0000057ab9 */ /* 0x000fe20000000800 */
[----:B------:R-:W-:-:S02]  /*11dd0*/  PRMT R41, R7, 0x7770, RZ ;  /* 0x0000777007297816 */ /* 0x000fc400000000ff */
[CC--:B------:R-:W-:Y:S01]  /*11de0*/  IADD3 R36, P1, R39.reuse, R3.reuse, RZ ;  /* 0x0000000327247210 */ /* 0x0c0fe20007f3e0ff */
[----:B------:R-:W-:Y:S02]  /*11df0*/  VIADD R38, R39, UR4 ;  /* 0x0000000427267c36 */ /* 0x000fe40008000000 */
[----:B------:R1:W-:Y:S01]  /*11e00*/  @P2 STG.E.U8 desc[UR14][R34.64], R41 ;  /* 0x0000002922002986 */ /* 0x0003e2000c10110e */
[----:B------:R-:W-:Y:S01]  /*11e10*/  ISETP.LT.AND P2, PT, R37, UR5, !P0 ;  /* 0x0000000525007c0c */ /* 0x000fe2000c741270 */
[----:B--2---:R-:W-:Y:S01]  /*11e20*/  VIADD R33, R90, 0xc ;  /* 0x0000000c5a217836 */ /* 0x004fe20000000000 */
[----:B------:R-:W-:Y:S01]  /*11e30*/  LEA.HI.X.SX32 R37, R39, R2, 0x1, P1 ;  /* 0x0000000227257211 */ /* 0x000fe200008f0eff */
[----:B------:R-:W-:Y:S01]  /*11e40*/  ULDC UR5, c[0x0][0x22c] ;  /* 0x00008b0000057ab9 */ /* 0x000fe20000000800 */
[----:B------:R-:W-:Y:S02]  /*11e50*/  PRMT R43, R7, 0x7771, RZ ;  /* 0x00007771072b7816 */ /* 0x000fe400000000ff */
[C---:B------:R-:W-:Y:S01]  /*11e60*/  IADD3 R32, P1, R38.reuse, R3, RZ ;  /* 0x0000000326207210 */ /* 0x040fe20007f3e0ff */
[----:B------:R-:W-:-:S02]  /*11e70*/  VIADD R39, R38, UR4 ;  /* 0x0000000426277c36 */ /* 0x000fc40008000000 */
[----:B------:R2:W-:Y:S01]  /*11e80*/  @P4 STG.E.U8 desc[UR14][R36.64], R43 ;  /* 0x0000002b24004986 */ /* 0x0005e2000c10110e */
[----:B------:R-:W-:Y:S01]  /*11e90*/  ISETP.LT.AND P4, PT, R33, UR5, !P0 ;  /* 0x0000000521007c0c */ /* 0x000fe2000c781270 */
[----:B-1----:R-:W-:Y:S01]  /*11ea0*/  VIADD R35, R90, 0xd ;  /* 0x0000000d5a237836 */ /* 0x002fe20000000000 */
[-C--:B------:R-:W-:Y:S02]  /*11eb0*/  LEA.HI.X.SX32 R33, R38, R2.reuse, 0x1, P1 ;  /* 0x0000000226217211 */ /* 0x080fe400008f0eff */
[----:B------:R-:W-:Y:S01]  /*11ec0*/  PRMT R41, R4, 0x7772, RZ ;  /* 0x0000777204297816 */ /* 0x000fe200000000ff */
[C---:B------:R-:W-:Y:S01]  /*11ed0*/  VIADD R38, R39.reuse, UR4 ;  /* 0x0000000427267c36 */ /* 0x040fe20008000000 */
[-C--:B------:R-:W-:Y:S01]  /*11ee0*/  IADD3 R34, P1, R39, R3.reuse, RZ ;  /* 0x0000000327227210 */ /* 0x080fe20007f3e0ff */
[----:B------:R-:W-:Y:S02]  /*11ef0*/  ULDC UR5, c[0x0][0x22c] ;  /* 0x00008b0000057ab9 */ /* 0x000fe40000000800 */
[----:B------:R1:W-:Y:S01]  /*11f00*/  @P6 STG.E.U8 desc[UR14][R32.64], R41 ;  /* 0x0000002920006986 */ /* 0x0003e2000c10110e */
[----:B------:R-:W-:Y:S01]  /*11f10*/  ISETP.LT.AND P6, PT, R35, UR5, !P0 ;  /* 0x0000000523007c0c */ /* 0x000fe2000c7c1270 */
[----:B------:R-:W-:Y:S01]  /*11f20*/  ULDC UR5, c[0x0][0x22c] ;  /* 0x00008b0000057ab9 */ /* 0x000fe20000000800 */
[----:B------:R-:W-:Y:S01]  /*11f30*/  LEA.HI.X.SX32 R35, R39, R2, 0x1, P1 ;  /* 0x0000000227237211 */ /* 0x000fe200008f0eff */
[----:B------:R-:W-:Y:S01]  /*11f40*/  VIADD R39, R38, UR4 ;  /* 0x0000000426277c36 */ /* 0x000fe20008000000 */
[----:B--2---:R-:W-:Y:S01]  /*11f50*/  PRMT R43, R4, 0x7773, RZ ;  /* 0x00007773042b7816 */ /* 0x004fe200000000ff */
[----:B------:R-:W-:Y:S01]  /*11f60*/  VIADD R4, R90, 0xe ;  /* 0x0000000e5a047836 */ /* 0x000fe20000000000 */
[----:B------:R-:W-:-:S03]  /*11f70*/  IADD3 R36, P1, R38, R3, RZ ;  /* 0x0000000326247210 */ /* 0x000fc60007f3e0ff */
[----:B------:R2:W-:Y:S01]  /*11f80*/  @P5 STG.E.U8 desc[UR14][R34.64], R43 ;  /* 0x0000002b22005986 */ /* 0x0005e2000c10110e */
[-C--:B------:R-:W-:Y:S02]  /*11f90*/  LEA.HI.X.SX32 R37, R38, R2.reuse, 0x1, P1 ;  /* 0x0000000226257211 */ /* 0x080fe400008f0eff */
[----:B------:R-:W-:Y:S01]  /*11fa0*/  ISETP.LT.AND P5, PT, R4, UR5, !P0 ;  /* 0x0000000504007c0c */ /* 0x000fe2000c7a1270 */
[----:B------:R-:W-:Y:S01]  /*11fb0*/  VIADD R4, R90, 0xf ;  /* 0x0000000f5a047836 */ /* 0x000fe20000000000 */
[----:B-1----:R-:W-:Y:S01]  /*11fc0*/  PRMT R41, R5, 0x7772, RZ ;  /* 0x0000777205297816 */ /* 0x002fe200000000ff */
[C---:B------:R-:W-:Y:S01]  /*11fd0*/  VIADD R38, R39.reuse, UR4 ;  /* 0x0000000427267c36 */ /* 0x040fe20008000000 */
[C---:B------:R-:W-:Y:S01]  /*11fe0*/  IADD3 R32, P1, R39.reuse, R3, RZ ;  /* 0x0000000327207210 */ /* 0x040fe20007f3e0ff */
[----:B------:R-:W-:Y:S02]  /*11ff0*/  ULDC UR5, c[0x0][0x22c] ;  /* 0x00008b0000057ab9 */ /* 0x000fe40000000800 */
[----:B------:R1:W-:Y:S01]  /*12000*/  @P3 STG.E.U8 desc[UR14][R36.64], R41 ;  /* 0x0000002924003986 */ /* 0x0003e2000c10110e */
[----:B------:R-:W-:-:S02]  /*12010*/  LEA.HI.X.SX32 R33, R39, R2, 0x1, P1 ;  /* 0x0000000227217211 */ /* 0x000fc400008f0eff */
[----:B--2---:R-:W-:Y:S01]  /*12020*/  PRMT R43, R5, 0x7773, RZ ;  /* 0x00007773052b7816 */ /* 0x004fe200000000ff */
[----:B------:R-:W-:Y:S01]  /*12030*/  VIADD R5, R90, 0x10 ;  /* 0x000000105a057836 */ /* 0x000fe20000000000 */
[----:B------:R-:W-:Y:S01]  /*12040*/  ISETP.LT.AND P3, PT, R4, UR5, !P0 ;  /* 0x0000000504007c0c */ /* 0x000fe2000c761270 */
[----:B------:R-:W-:Y:S01]  /*12050*/  ULDC UR5, c[0x0][0x22c] ;  /* 0x00008b0000057ab9 */ /* 0x000fe20000000800 */
[C---:B------:R-:W-:Y:S01]  /*12060*/  IADD3 R4, P1, R38.reuse, R3, RZ ;  /* 0x0000000326047210 */ /* 0x040fe20007f3e0ff */
[----:B------:R2:W-:Y:S01]  /*12070*/  @P2 STG.E.U8 desc[UR14][R32.64], R43 ;  /* 0x0000002b20002986 */ /* 0x0005e2000c10110e */
[----:B------:R-:W-:Y:S01]  /*12080*/  VIADD R39, R38, UR4 ;  /* 0x0000000426277c36 */ /* 0x000fe20008000000 */
[----:B------:R-:W-:Y:S01]  /*12090*/  ISETP.LT.AND P2, PT, R5, UR5, !P0 ;  /* 0x0000000505007c0c */ /* 0x000fe2000c741270 */
[----:B------:R-:W-:Y:S01]  /*120a0*/  VIADD R35, R90, 0x11 ;  /* 0x000000115a237836 */ /* 0x000fe20000000000 */
[----:B------:R-:W-:Y:S01]  /*120b0*/  LEA.HI.X.SX32 R5, R38, R2, 0x1, P1 ;  /* 0x0000000226057211 */ /* 0x000fe200008f0eff */
[----:B------:R-:W-:Y:S01]  /*120c0*/  ULDC UR5, c[0x0][0x22c] ;  /* 0x00008b0000057ab9 */ /* 0x000fe20000000800 */
[----:B-1----:R-:W-:-:S02]  /*120d0*/  PRMT R41, R6, 0x7772, RZ ;  /* 0x0000777206297816 */ /* 0x002fc400000000ff */
[CC--:B------:R-:W-:Y:S01]  /*120e0*/  IADD3 R34, P1, R39.reuse, R3.reuse, RZ ;  /* 0x0000000327227210 */ /* 0x0c0fe20007f3e0ff */
[----:B------:R-:W-:Y:S02]  /*120f0*/  VIADD R36, R39, UR4 ;  /* 0x0000000427247c36 */ /* 0x000fe40008000000 */
[----:B------:R1:W-:Y:S01]  /*12100*/  @P4 STG.E.U8 desc[UR14][R4.64], R41 ;  /* 0x0000002904004986 */ /* 0x0003e2000c10110e */
[----:B------:R-:W-:Y:S01]  /*12110*/  ISETP.LT.AND P4, PT, R35, UR5, !P0 ;  /* 0x0000000523007c0c */ /* 0x000fe2000c781270 */
[----:B------:R-:W-:Y:S01]  /*12120*/  ULDC UR5, c[0x0][0x22c] ;  /* 0x00008b0000057ab9 */ /* 0x000fe20000000800 */
[----:B------:R-:W-:Y:S02]  /*12130*/  LEA.HI.X.SX32 R35, R39, R2, 0x1, P1 ;  /* 0x0000000227237211 */ /* 0x000fe400008f0eff */
[----:B------:R-:W-:Y:S01]  /*12140*/  PRMT R37, R6, 0x7773, RZ ;  /* 0x0000777306257816 */ /* 0x000fe200000000ff */
[----:B------:R-:W-:Y:S01]  /*12150*/  VIADD R6, R90, 0x12 ;  /* 0x000000125a067836 */ /* 0x000fe20000000000 */
[----:B--2---:R-:W-:-:S03]  /*12160*/  IADD3 R32, P1, R36, R3, RZ ;  /* 0x0000000324207210 */ /* 0x004fc60007f3e0ff */
[----:B------:R2:W-:Y:S01]  /*12170*/  @P6 STG.E.U8 desc[UR14][R34.64], R37 ;  /* 0x0000002522006986 */ /* 0x0005e2000c10110e */
[----:B------:R-:W-:Y:S01]  /*12180*/  ISETP.LT.AND P6, PT, R6, UR5, !P0 ;  /* 0x0000000506007c0c */ /* 0x000fe2000c7c1270 */
[C---:B------:R-:W-:Y:S01]  /*12190*/  VIADD R6, R36.reuse, UR4 ;  /* 0x0000000424067c36 */ /* 0x040fe20008000000 */
[-C--:B------:R-:W-:Y:S01]  /*121a0*/  LEA.HI.X.SX32 R33, R36, R2.reuse, 0x1, P1 ;  /* 0x0000000224217211 */ /* 0x080fe200008f0eff */
[----:B-1----:R-:W-:Y:S01]  /*121b0*/  VIADD R5, R90, 0x13 ;  /* 0x000000135a057836 */ /* 0x002fe20000000000 */
[----:B------:R-:W-:Y:S01]  /*121c0*/  PRMT R39, R7, 0x7772, RZ ;  /* 0x0000777207277816 */ /* 0x000fe200000000ff */
[----:B------:R-:W-:Y:S01]  /*121d0*/  ULDC UR5, c[0x0][0x22c] ;  /* 0x00008b0000057ab9 */ /* 0x000fe20000000800 */
[C---:B------:R-:W-:Y:S01]  /*121e0*/  IADD3 R4, P1, R6.reuse, R3, RZ ;  /* 0x0000000306047210 */ /* 0x040fe20007f3e0ff */
[C---:B------:R-:W-:Y:S02]  /*121f0*/  VIADD R36, R6.reuse, UR4 ;  /* 0x0000000406247c36 */ /* 0x040fe40008000000 */
[----:B------:R1:W-:Y:S01]  /*12200*/  @P5 STG.E.U8 desc[UR14][R32.64], R39 ;  /* 0x0000002720005986 */ /* 0x0003e2000c10110e */
[----:B------:R-:W-:Y:S01]  /*12210*/  ISETP.LT.AND P5, PT, R5, UR5, !P0 ;  /* 0x0000000505007c0c */ /* 0x000fe2000c7a1270 */
[----:B------:R-:W-:Y:S01]  /*12220*/  ULDC UR5, c[0x0][0x22c] ;  /* 0x00008b0000057ab9 */ /* 0x000fe20000000800 */
[----:B------:R-:W-:-:S02]  /*12230*/  LEA.HI.X.SX32 R5, R6, R2, 0x1, P1 ;  /* 0x0000000206057211 */ /* 0x000fc400008f0eff */
[----:B--2---:R-:W-:Y:S01]  /*12240*/  PRMT R37, R7, 0x7773, RZ ;  /* 0x0000777307257816 */ /* 0x004fe200000000ff */
[----:B------:R-:W-:Y:S01]  /*12250*/  VIADD R7, R90, 0x14 ;  /* 0x000000145a077836 */ /* 0x000fe20000000000 */
        /* <DEDUP_REMOVED lines=21> */
[-C--:B------:R-:W-:Y:S01]  /*123b0*/  LEA.HI.X.SX32 R5, R35, R2.reuse, 0x1, P1 ;  /* 0x0000000223057211 */ /* 0x080fe200008f0eff */
[----:B------:R-:W-:Y:S01]  /*123c0*/  ULDC UR5, c[0x0][0x22c] ;  /* 0x00008b0000057ab9 */ /* 0x000fe20000000800 */
[----:B------:R-:W-:Y:S02]  /*123d0*/  PRMT R37, R9, 0x7770, RZ ;  /* 0x0000777009257816 */ /* 0x000fe400000000ff */
        /* <DEDUP_REMOVED lines=56> */
[----:B------:R-:W-:-:S03]  /*12760*/  IADD3 R32, P1, R35, R3, RZ ;  /* 0x0000000323207210 */ /* 0x000fc60007f3e0ff */
        /* <DEDUP_REMOVED lines=19> */
[----:B------:R-:W-:Y:S01]  /*128a0*/  VIADD R9, R90, 0x21 ;  /* 0x000000215a097836 */ /* 0x000fe20000000000 */
[----:B------:R-:W-:Y:S01]  /*128b0*/  LEA.HI.X.SX32 R7, R34, R2, 0x1, P1 ;  /* 0x0000000222077211 */ /* 0x000fe200008f0eff */
[----:B------:R-:W-:Y:S01]  /*128c0*/  ULDC UR5, c[0x0][0x22c] ;  /* 0x00008b0000057ab9 */ /* 0x000fe20000000800 */
[----:B-1----:R-:W-:Y:S02]  /*128d0*/  PRMT R37, R10, 0x7772, RZ ;  /* 0x000077720a257816 */ /* 0x002fe400000000ff */
        /* <DEDUP_REMOVED lines=159> */
[----:B---3--:R-:W-:-:S02]  /*132d0*/  PRMT R33, R16, 0x7770, RZ ;  /* 0x0000777010217816 */ /* 0x008fc400000000ff */
        /* <DEDUP_REMOVED lines=127> */
[----:B----4-:R-:W-:Y:S02]  /*13ad0*/  PRMT R17, R20, 0x7770, RZ ;  /* 0x0000777014117816 */ /* 0x010fe400000000ff */
        /* <DEDUP_REMOVED lines=96> */
[----:B------:R-:W-:-:S03]  /*140e0*/  IADD3 R8, P1, R16, R3, RZ ;  /* 0x0000000310087210 */ /* 0x000fc60007f3e0ff */
[----:B------:R1:W-:Y:S01]  /*140f0*/  @P2 STG.E.U8 desc[UR14][R6.64], R17 ;  /* 0x0000001106002986 */ /* 0x0003e2000c10110e */
[----:B------:R-:W-:Y:S02]  /*14100*/  ISETP.LT.AND P2, PT, R9, UR5, !P0 ;  /* 0x0000000509007c0c */ /* 0x000fe4000c741270 */
[----:B------:R-:W-:Y:S01]  /*14110*/  PRMT R19, R22, 0x7773, RZ ;  /* 0x0000777316137816 */ /* 0x000fe200000000ff */
[----:B------:R-:W-:Y:S01]  /*14120*/  VIADD R10, R90, 0x52 ;  /* 0x000000525a0a7836 */ /* 0x000fe20000000000 */
[C---:B------:R-:W-:Y:S01]  /*14130*/  LEA.HI.X.SX32 R9, R16.reuse, R2, 0x1, P1 ;  /* 0x0000000210097211 */ /* 0x040fe200008f0eff */
[----:B------:R-:W-:Y:S01]  /*14140*/  VIADD R16, R16, UR4 ;  /* 0x0000000410107c36 */ /* 0x000fe20008000000 */
[----:B------:R-:W-:-:S03]  /*14150*/  ULDC UR5, c[0x0][0x22c] ;  /* 0x00008b0000057ab9 */ /* 0x000fc60000000800 */
[----:B------:R3:W-:Y:S01]  /*14160*/  @P4 STG.E.U8 desc[UR14][R8.64], R19 ;  /* 0x0000001308004986 */ /* 0x0007e2000c10110e */
[CC--:B--2---:R-:W-:Y:S01]  /*14170*/  IADD3 R4, P4, R16.reuse, R3.reuse, RZ ;  /* 0x0000000310047210 */ /* 0x0c4fe20007f9e0ff */
[C---:B------:R-:W-:Y:S01]  /*14180*/  VIADD R11, R16.reuse, UR4 ;  /* 0x00000004100b7c36 */ /* 0x040fe20008000000 */
[C---:B-1----:R-:W-:Y:S02]  /*14190*/  PRMT R17, R23.reuse, 0x7773, RZ ;  /* 0x0000777317117816 */ /* 0x042fe400000000ff */
[----:B------:R-:W-:Y:S02]  /*141a0*/  PRMT R23, R23, 0x7772, RZ ;  /* 0x0000777217177816 */ /* 0x000fe400000000ff */
[-C--:B------:R-:W-:Y:S01]  /*141b0*/  LEA.HI.X.SX32 R5, R16, R2.reuse, 0x1, P4 ;  /* 0x0000000210057211 */ /* 0x080fe200020f0eff */
[C---:B------:R-:W-:Y:S01]  /*141c0*/  VIADD R16, R11.reuse, UR4 ;  /* 0x000000040b107c36 */ /* 0x040fe20008000000 */
[----:B------:R-:W-:Y:S01]  /*141d0*/  ISETP.LT.AND P1, PT, R10, UR5, !P0 ;  /* 0x000000050a007c0c */ /* 0x000fe2000c721270 */
[----:B------:R-:W-:Y:S01]  /*141e0*/  VIADD R10, R90, 0x53 ;  /* 0x000000535a0a7836 */ /* 0x000fe20000000000 */
[CC--:B------:R-:W-:Y:S01]  /*141f0*/  IADD3 R6, P4, R11.reuse, R3.reuse, RZ ;  /* 0x000000030b067210 */ /* 0x0c0fe20007f9e0ff */
[----:B------:R1:W-:Y:S01]  /*14200*/  @P6 STG.E.U8 desc[UR14][R4.64], R23 ;  /* 0x0000001704006986 */ /* 0x0003e2000c10110e */
[-C--:B---3--:R-:W-:Y:S01]  /*14210*/  IADD3 R8, P6, R16, R3.reuse, RZ ;  /* 0x0000000310087210 */ /* 0x088fe20007fde0ff */
[----:B------:R-:W-:Y:S01]  /*14220*/  ULDC UR5, c[0x0][0x22c] ;  /* 0x00008b0000057ab9 */ /* 0x000fe20000000800 */
[-C--:B------:R-:W-:Y:S01]  /*14230*/  LEA.HI.X.SX32 R7, R11, R2.reuse, 0x1, P4 ;  /* 0x000000020b077211 */ /* 0x080fe200020f0eff */
[----:B------:R-:W-:Y:S01]  /*14240*/  ULDC UR4, c[0x0][0x248] ;  /* 0x0000920000047ab9 */ /* 0x000fe20000000800 */
[----:B------:R-:W-:Y:S01]  /*14250*/  ISETP.LT.AND P4, PT, R10, UR5, !P0 ;  /* 0x000000050a007c0c */ /* 0x000fe2000c781270 */
[----:B------:R-:W-:Y:S01]  /*14260*/  VIADD R10, R90, 0x54 ;  /* 0x000000545a0a7836 */ /* 0x000fe20000000000 */
[CC--:B------:R-:W-:Y:S01]  /*14270*/  LEA.HI.X.SX32 R9, R16.reuse, R2.reuse, 0x1, P6 ;  /* 0x0000000210097211 */ /* 0x0c0fe200030f0eff */
[----:B------:R-:W-:Y:S01]  /*14280*/  VIADD R16, R16, UR4 ;  /* 0x0000000410107c36 */ /* 0x000fe20008000000 */
[----:B------:R-:W-:Y:S01]  /*14290*/  PRMT R19, R24, 0x7770, RZ ;  /* 0x0000777018137816 */ /* 0x000fe200000000ff */
[----:B------:R2:W-:Y:S01]  /*142a0*/  @P5 STG.E.U8 desc[UR14][R6.64], R17 ;  /* 0x0000001106005986 */ /* 0x0005e2000c10110e */
[----:B------:R-:W-:Y:S01]  /*142b0*/  ULDC UR5, c[0x0][0x22c] ;  /* 0x00008b0000057ab9 */ /* 0x000fe20000000800 */
[----:B-1----:R-:W-:Y:S01]  /*142c0*/  VIADD R5, R90, 0x55 ;  /* 0x000000555a057836 */ /* 0x002fe20000000000 */
[----:B------:R-:W-:Y:S01]  /*142d0*/  ISETP.LT.AND P6, PT, R10, UR5, !P0 ;  /* 0x000000050a007c0c */ /* 0x000fe2000c7c1270 */
[----:B------:R1:W-:Y:S01]  /*142e0*/  @P3 STG.E.U8 desc[UR14][R8.64], R19 ;  /* 0x0000001308003986 */ /* 0x0003e2000c10110e */
[CC--:B------:R-:W-:Y:S01]  /*142f0*/  IADD3 R4, P3, R16.reuse, R3.reuse, RZ ;  /* 0x0000000310047210 */ /* 0x0c0fe20007f7e0ff */
[----:B------:R-:W-:Y:S01]  /*14300*/  ULDC UR5, c[0x0][0x22c] ;  /* 0x00008b0000057ab9 */ /* 0x000fe20000000800 */
[----:B------:R-:W-:Y:S01]  /*14310*/  ULDC UR4, c[0x0][0x248] ;  /* 0x0000920000047ab9 */ /* 0x000fe20000000800 */
[----:B------:R-:W-:Y:S01]  /*14320*/  ISETP.LT.AND P5, PT, R5, UR5, !P0 ;  /* 0x0000000505007c0c */ /* 0x000fe2000c7a1270 */
[C---:B------:R-:W-:Y:S01]  /*14330*/  VIADD R10, R16.reuse, UR4 ;  /* 0x00000004100a7c36 */ /* 0x040fe20008000000 */
[----:B------:R-:W-:Y:S01]  /*14340*/  LEA.HI.X.SX32 R5, R16, R2, 0x1, P3 ;  /* 0x0000000210057211 */ /* 0x000fe200018f0eff */
[----:B------:R-:W-:Y:S01]  /*14350*/  ULDC UR4, c[0x0][0x22c] ;  /* 0x00008b0000047ab9 */ /* 0x000fe20000000800 */
[----:B------:R-:W-:Y:S01]  /*14360*/  PRMT R11, R24, 0x7771, RZ ;  /* 0x00007771180b7816 */ /* 0x000fe200000000ff */
[----:B--2---:R-:W-:Y:S01]  /*14370*/  VIADD R7, R90, 0x56 ;  /* 0x000000565a077836 */ /* 0x004fe20000000000 */
[----:B------:R-:W-:Y:S01]  /*14380*/  IADD3 R6, P3, R10, R3, RZ ;  /* 0x000000030a067210 */ /* 0x000fe20007f7e0ff */
[----:B------:R-:W-:-:S02]  /*14390*/  ULDC UR5, c[0x0][0x22c] ;  /* 0x00008b0000057ab9 */ /* 0x000fc40000000800 */
[----:B------:R2:W-:Y:S01]  /*143a0*/  @P2 STG.E.U8 desc[UR14][R4.64], R11 ;  /* 0x0000000b04002986 */ /* 0x0005e2000c10110e */
[----:B------:R-:W-:Y:S01]  /*143b0*/  ISETP.LT.AND P2, PT, R7, UR4, !P0 ;  /* 0x0000000407007c0c */ /* 0x000fe2000c741270 */
[----:B------:R-:W-:Y:S01]  /*143c0*/  ULDC UR4, c[0x0][0x248] ;  /* 0x0000920000047ab9 */ /* 0x000fe20000000800 */
[C---:B------:R-:W-:Y:S01]  /*143d0*/  LEA.HI.X.SX32 R7, R10.reuse, R2, 0x1, P3 ;  /* 0x000000020a077211 */ /* 0x040fe200018f0eff */
[----:B------:R-:W-:Y:S01]  /*143e0*/  VIADD R10, R10, UR4 ;  /* 0x000000040a0a7c36 */ /* 0x000fe20008000000 */
[----:B------:R-:W-:Y:S01]  /*143f0*/  PRMT R17, R25, 0x7770, RZ ;  /* 0x0000777019117816 */ /* 0x000fe200000000ff */
[----:B-1----:R-:W-:Y:S01]  /*14400*/  VIADD R9, R90, 0x57 ;  /* 0x000000575a097836 */ /* 0x002fe20000000000 */
[----:B------:R-:W-:-:S03]  /*14410*/  ULDC UR4, c[0x0][0x22c] ;  /* 0x00008b0000047ab9 */ /* 0x000fc60000000800 */
[----:B------:R1:W-:Y:S01]  /*14420*/  @P1 STG.E.U8 desc[UR14][R6.64], R17 ;  /* 0x0000001106001986 */ /* 0x0003e2000c10110e */
[----:B------:R-:W-:Y:S02]  /*14430*/  IADD3 R8, P1, R10, R3, RZ ;  /* 0x000000030a087210 */ /* 0x000fe40007f3e0ff */
[----:B------:R-:W-:Y:S01]  /*14440*/  ISETP.LT.AND P3, PT, R9, UR4, !P0 ;  /* 0x0000000409007c0c */ /* 0x000fe2000c761270 */
[----:B------:R-:W-:Y:S01]  /*14450*/  ULDC UR4, c[0x0][0x248] ;  /* 0x0000920000047ab9 */ /* 0x000fe20000000800 */
[----:B--2---:R-:W-:Y:S01]  /*14460*/  VIADD R4, R90, 0x58 ;  /* 0x000000585a047836 */ /* 0x004fe20000000000 */
[C---:B------:R-:W-:Y:S01]  /*14470*/  LEA.HI.X.SX32 R9, R10.reuse, R2, 0x1, P1 ;  /* 0x000000020a097211 */ /* 0x040fe200008f0eff */
[----:B------:R-:W-:Y:S01]  /*14480*/  VIADD R5, R10, UR4 ;  /* 0x000000040a057c36 */ /* 0x000fe20008000000 */
[----:B------:R-:W-:Y:S01]  /*14490*/  PRMT R11, R25, 0x7771, RZ ;  /* 0x00007771190b7816 */ /* 0x000fe200000000ff */
[----:B------:R-:W-:Y:S01]  /*144a0*/  ULDC UR4, c[0x0][0x248] ;  /* 0x0000920000047ab9 */ /* 0x000fe20000000800 */
[----:B------:R-:W-:Y:S01]  /*144b0*/  ISETP.LT.AND P1, PT, R4, UR5, !P0 ;  /* 0x0000000504007c0c */ /* 0x000fe2000c721270 */
[----:B------:R-:W-:-:S02]  /*144c0*/  ULDC UR5, c[0x0][0x248] ;  /* 0x0000920000057ab9 */ /* 0x000fc40000000800 */
[----:B------:R2:W-:Y:S01]  /*144d0*/  @P4 STG.E.U8 desc[UR14][R8.64], R11 ;  /* 0x0000000b08004986 */ /* 0x0005e2000c10110e */
[CC--:B------:R-:W-:Y:S01]  /*144e0*/  IADD3 R4, P4, R5.reuse, R3.reuse, RZ ;  /* 0x0000000305047210 */ /* 0x0c0fe20007f9e0ff */
[C---:B-1----:R-:W-:Y:S01]  /*144f0*/  VIADD R7, R5.reuse, UR4 ;  /* 0x0000000405077c36 */ /* 0x042fe20008000000 */
[----:B------:R-:W-:Y:S01]  /*14500*/  PRMT R21, R26, 0x7770, RZ ;  /* 0x000077701a157816 */ /* 0x000fe200000000ff */
[----:B------:R-:W-:Y:S01]  /*14510*/  VIADD R10, R90, 0x59 ;  /* 0x000000595a0a7836 */ /* 0x000fe20000000000 */
[-C--:B------:R-:W-:Y:S01]  /*14520*/  LEA.HI.X.SX32 R5, R5, R2.reuse, 0x1, P4 ;  /* 0x0000000205057211 */ /* 0x080fe200020f0eff */
[----:B------:R-:W-:Y:S01]  /*14530*/  ULDC UR4, c[0x0][0x22c] ;  /* 0x00008b0000047ab9 */ /* 0x000fe20000000800 */
[CC--:B------:R-:W-:Y:S01]  /*14540*/  IADD3 R6, P4, R7.reuse, R3.reuse, RZ ;  /* 0x0000000307067210 */ /* 0x0c0fe20007f9e0ff */
[C---:B--2---:R-:W-:Y:S02]  /*14550*/  VIADD R11, R7.reuse, UR5 ;  /* 0x00000005070b7c36 */ /* 0x044fe40008000000 */
[----:B------:R1:W-:Y:S01]  /*14560*/  @P6 STG.E.U8 desc[UR14][R4.64], R21 ;  /* 0x0000001504006986 */ /* 0x0003e2000c10110e */
[----:B------:R-:W-:Y:S01]  /*14570*/  LEA.HI.X.SX32 R7, R7, R2, 0x1, P4 ;  /* 0x0000000207077211 */ /* 0x000fe200020f0eff */
[----:B------:R-:W-:Y:S01]  /*14580*/  ULDC UR5, c[0x0][0x22c] ;  /* 0x00008b0000057ab9 */ /* 0x000fe20000000800 */
[----:B------:R-:W-:-:S02]  /*14590*/  IADD3 R8, P6, R11, R3, RZ ;  /* 0x000000030b087210 */ /* 0x000fc40007fde0ff */
[----:B------:R-:W-:Y:S01]  /*145a0*/  ISETP.LT.AND P4, PT, R10, UR4, !P0 ;  /* 0x000000040a007c0c */ /* 0x000fe2000c781270 */
[----:B------:R-:W-:Y:S01]  /*145b0*/  ULDC UR4, c[0x0][0x248] ;  /* 0x0000920000047ab9 */ /* 0x000fe20000000800 */
[----:B------:R-:W-:Y:S01]  /*145c0*/  PRMT R19, R26, 0x7771, RZ ;  /* 0x000077711a137816 */ /* 0x000fe200000000ff */
[C---:B------:R-:W-:Y:S01]  /*145d0*/  VIADD R10, R90.reuse, 0x5a ;  /* 0x0000005a5a0a7836 */ /* 0x040fe20000000000 */
[CC--:B------:R-:W-:Y:S01]  /*145e0*/  LEA.HI.X.SX32 R9, R11.reuse, R2.reuse, 0x1, P6 ;  /* 0x000000020b097211 */ /* 0x0c0fe200030f0eff */
[----:B------:R-:W-:Y:S01]  /*145f0*/  VIADD R11, R11, UR4 ;  /* 0x000000040b0b7c36 */ /* 0x000fe20008000000 */
[----:B------:R-:W-:Y:S01]  /*14600*/  PRMT R17, R27, 0x7770, RZ ;  /* 0x000077701b117816 */ /* 0x000fe200000000ff */
[----:B------:R2:W-:Y:S01]  /*14610*/  @P5 STG.E.U8 desc[UR14][R6.64], R19 ;  /* 0x0000001306005986 */ /* 0x0005e2000c10110e */
[----:B-1----:R-:W-:Y:S01]  /*14620*/  VIADD R5, R90, 0x5b ;  /* 0x0000005b5a057836 */ /* 0x002fe20000000000 */
[----:B------:R-:W-:Y:S01]  /*14630*/  ISETP.LT.AND P6, PT, R10, UR5, !P0 ;  /* 0x000000050a007c0c */ /* 0x000fe2000c7c1270 */
[----:B------:R-:W-:Y:S01]  /*14640*/  ULDC UR5, c[0x0][0x22c] ;  /* 0x00008b0000057ab9 */ /* 0x000fe20000000800 */
[----:B------:R1:W-:Y:S01]  /*14650*/  @P2 STG.E.U8 desc[UR14][R8.64], R17 ;  /* 0x0000001108002986 */ /* 0x0003e2000c10110e */
[-C--:B------:R-:W-:Y:S01]  /*14660*/  IADD3 R4, P2, R11, R3.reuse, RZ ;  /* 0x000000030b047210 */ /* 0x080fe20007f5e0ff */
        /* <DEDUP_REMOVED lines=14> */
[----:B-1----:R-:W-:Y:S01]  /*14750*/  PRMT R17, R24, 0x7772, RZ ;  /* 0x0000777218117816 */ /* 0x002fe200000000ff */
[----:B------:R-:W-:Y:S01]  /*14760*/  VIADD R9, R90, 0x5d ;  /* 0x0000005d5a097836 */ /* 0x000fe20000000000 */
        /* <DEDUP_REMOVED lines=14> */
[----:B-1----:R-:W-:Y:S01]  /*14850*/  VIADD R7, R5, UR4 ;  /* 0x0000000405077c36 */ /* 0x002fe20008000000 */
        /* <DEDUP_REMOVED lines=13> */
[----:B------:R-:W-:Y:S01]  /*14930*/  VIADD R10, R90, 0x60 ;  /* 0x000000605a0a7836 */ /* 0x000fe20000000000 */
        /* <DEDUP_REMOVED lines=27> */
[-C--:B------:R-:W-:Y:S02]  /*14af0*/  IADD3 R8, P1, R10, R3.reuse, RZ ;  /* 0x000000030a087210 */ /* 0x080fe40007f3e0ff */
[----:B------:R-:W-:Y:S01]  /*14b00*/  ISETP.LT.AND P3, PT, R9, UR4, !P0 ;  /* 0x0000000409007c0c */ /* 0x000fe2000c761270 */
[----:B------:R-:W-:Y:S01]  /*14b10*/  ULDC UR4, c[0x0][0x248] ;  /* 0x0000920000047ab9 */ /* 0x000fe20000000800 */
[----:B------:R-:W-:Y:S01]  /*14b20*/  PRMT R27, R27, 0x7773, RZ ;  /* 0x000077731b1b7816 */ /* 0x000fe200000000ff */
[----:B--2---:R-:W-:Y:S01]  /*14b30*/  VIADD R4, R90, 0x64 ;  /* 0x000000645a047836 */ /* 0x004fe20000000000 */
[CC--:B------:R-:W-:Y:S01]  /*14b40*/  LEA.HI.X.SX32 R9, R10.reuse, R2.reuse, 0x1, P1 ;  /* 0x000000020a097211 */ /* 0x0c0fe200008f0eff */
[----:B------:R-:W-:Y:S01]  /*14b50*/  VIADD R5, R10, UR4 ;  /* 0x000000040a057c36 */ /* 0x000fe20008000000 */
[----:B------:R-:W-:Y:S02]  /*14b60*/  ULDC UR4, c[0x0][0x248] ;  /* 0x0000920000047ab9 */ /* 0x000fe40000000800 */
[----:B------:R-:W-:Y:S01]  /*14b70*/  ISETP.LT.AND P1, PT, R4, UR5, !P0 ;  /* 0x0000000504007c0c */ /* 0x000fe2000c721270 */
[----:B------:R2:W-:Y:S01]  /*14b80*/  @P4 STG.E.U8 desc[UR14][R8.64], R27 ;  /* 0x0000001b08004986 */ /* 0x0005e2000c10110e */
[CC--:B------:R-:W-:Y:S01]  /*14b90*/  IADD3 R4, P4, R5.reuse, R3.reuse, RZ ;  /* 0x0000000305047210 */ /* 0x0c0fe20007f9e0ff */
[C---:B-1----:R-:W-:Y:S01]  /*14ba0*/  VIADD R7, R5.reuse, UR4 ;  /* 0x0000000405077c36 */ /* 0x042fe20008000000 */
[----:B------:R-:W-:Y:S01]  /*14bb0*/  ULDC UR5, c[0x0][0x248] ;  /* 0x0000920000057ab9 */ /* 0x000fe20000000800 */
[----:B0-----:R-:W-:Y:S01]  /*14bc0*/  PRMT R21, R12, 0x7770, RZ ;  /* 0x000077700c157816 */ /* 0x001fe200000000ff */
[----:B------:R-:W-:Y:S01]  /*14bd0*/  VIADD R10, R90, 0x65 ;  /* 0x000000655a0a7836 */ /* 0x000fe20000000000 */
[-C--:B------:R-:W-:Y:S01]  /*14be0*/  LEA.HI.X.SX32 R5, R5, R2.reuse, 0x1, P4 ;  /* 0x0000000205057211 */ /* 0x080fe200020f0eff */
[C---:B------:R-:W-:Y:S01]  /*14bf0*/  VIADD R11, R7.reuse, UR5 ;  /* 0x00000005070b7c36 */ /* 0x040fe20008000000 */
[-C--:B------:R-:W-:Y:S01]  /*14c00*/  IADD3 R6, P4, R7, R3.reuse, RZ ;  /* 0x0000000307067210 */ /* 0x080fe20007f9e0ff */
[----:B------:R-:W-:Y:S01]  /*14c10*/  ULDC UR4, c[0x0][0x22c] ;  /* 0x00008b0000047ab9 */ /* 0x000fe20000000800 */
[----:B------:R-:W-:Y:S01]  /*14c20*/  PRMT R19, R12, 0x7771, RZ ;  /* 0x000077710c137816 */ /* 0x000fe200000000ff */
[----:B------:R0:W-:Y:S01]  /*14c30*/  @P6 STG.E.U8 desc[UR14][R4.64], R21 ;  /* 0x0000001504006986 */ /* 0x0001e2000c10110e */
[----:B--2---:R-:W-:Y:S01]  /*14c40*/  IADD3 R8, P6, R11, R3, RZ ;  /* 0x000000030b087210 */ /* 0x004fe20007fde0ff */
[----:B------:R-:W-:Y:S01]  /*14c50*/  ULDC UR5, c[0x0][0x22c] ;  /* 0x00008b0000057ab9 */ /* 0x000fe20000000800 */
[----:B------:R-:W-:-:S02]  /*14c60*/  LEA.HI.X.SX32 R7, R7, R2, 0x1, P4 ;  /* 0x0000000207077211 */ /* 0x000fc400020f0eff */
[----:B------:R-:W-:Y:S01]  /*14c70*/  ISETP.LT.AND P4, PT, R10, UR4, !P0 ;  /* 0x000000040a007c0c */ /* 0x000fe2000c781270 */
[----:B------:R-:W-:Y:S01]  /*14c80*/  ULDC UR4, c[0x0][0x248] ;  /* 0x0000920000047ab9 */ /* 0x000fe20000000800 */
[-C--:B------:R-:W-:Y:S01]  /*14c90*/  LEA.HI.X.SX32 R9, R11, R2.reuse, 0x1, P6 ;  /* 0x000000020b097211 */ /* 0x080fe200030f0eff */
[C---:B------:R-:W-:Y:S01]  /*14ca0*/  VIADD R10, R90.reuse, 0x66 ;  /* 0x000000665a0a7836 */ /* 0x040fe20000000000 */
[----:B------:R-:W-:Y:S01]  /*14cb0*/  PRMT R17, R13, 0x7770, RZ ;  /* 0x000077700d117816 */ /* 0x000fe200000000ff */
[----:B------:R-:W-:Y:S01]  /*14cc0*/  VIADD R11, R11, UR4 ;  /* 0x000000040b0b7c36 */ /* 0x000fe20008000000 */
[----:B------:R1:W-:Y:S01]  /*14cd0*/  @P5 STG.E.U8 desc[UR14][R6.64], R19 ;  /* 0x0000001306005986 */ /* 0x0003e2000c10110e */
[----:B0-----:R-:W-:Y:S01]  /*14ce0*/  VIADD R5, R90, 0x67 ;  /* 0x000000675a057836 */ /* 0x001fe20000000000 */
        /* <DEDUP_REMOVED lines=10> */
[----:B-1----:R-:W-:Y:S01]  /*14d90*/  VIADD R7, R90, 0x68 ;  /* 0x000000685a077836 */ /* 0x002fe20000000000 */
[----:B------:R-:W-:Y:S01]  /*14da0*/  IADD3 R6, P2, R10, R3, RZ ;  /* 0x000000030a067210 */ /* 0x000fe20007f5e0ff */
[----:B------:R-:W-:-:S02]  /*14db0*/  ULDC UR5, c[0x0][0x22c] ;  /* 0x00008b0000057ab9 */ /* 0x000fc40000000800 */
[----:B------:R1:W-:Y:S01]  /*14dc0*/  @P3 STG.E.U8 desc[UR14][R4.64], R11 ;  /* 0x0000000b04003986 */ /* 0x0003e2000c10110e */
[----:B------:R-:W-:Y:S01]  /*14dd0*/  ISETP.LT.AND P3, PT, R7, UR4, !P0 ;  /* 0x0000000407007c0c */ /* 0x000fe2000c761270 */
[----:B------:R-:W-:Y:S01]  /*14de0*/  ULDC UR4, c[0x0][0x248] ;  /* 0x0000920000047ab9 */ /* 0x000fe20000000800 */
[C---:B------:R-:W-:Y:S01]  /*14df0*/  LEA.HI.X.SX32 R7, R10.reuse, R2, 0x1, P2 ;  /* 0x000000020a077211 */ /* 0x040fe200010f0eff */
[----:B------:R-:W-:Y:S01]  /*14e00*/  VIADD R10, R10, UR4 ;  /* 0x000000040a0a7c36 */ /* 0x000fe20008000000 */
[----:B0-----:R-:W-:Y:S01]  /*14e10*/  PRMT R17, R14, 0x7770, RZ ;  /* 0x000077700e117816 */ /* 0x001fe200000000ff */
[----:B------:R-:W-:Y:S01]  /*14e20*/  VIADD R9, R90, 0x69 ;  /* 0x000000695a097836 */ /* 0x000fe20000000000 */
[----:B------:R-:W-:-:S03]  /*14e30*/  ULDC UR4, c[0x0][0x22c] ;  /* 0x00008b0000047ab9 */ /* 0x000fc60000000800 */
[----:B------:R0:W-:Y:S01]  /*14e40*/  @P1 STG.E.U8 desc[UR14][R6.64], R17 ;  /* 0x0000001106001986 */ /* 0x0001e2000c10110e */
[----:B------:R-:W-:Y:S02]  /*14e50*/  IADD3 R8, P1, R10, R3, RZ ;  /* 0x000000030a087210 */ /* 0x000fe40007f3e0ff */
[----:B------:R-:W-:Y:S01]  /*14e60*/  ISETP.LT.AND P2, PT, R9, UR4, !P0 ;  /* 0x0000000409007c0c */ /* 0x000fe2000c741270 */
[----:B------:R-:W-:Y:S01]  /*14e70*/  ULDC UR4, c[0x0][0x248] ;  /* 0x0000920000047ab9 */ /* 0x000fe20000000800 */
[----:B-1----:R-:W-:Y:S01]  /*14e80*/  VIADD R4, R90, 0x6a ;  /* 0x0000006a5a047836 */ /* 0x002fe20000000000 */
        /* <DEDUP_REMOVED lines=8> */
[----:B0-----:R-:W-:Y:S01]  /*14f10*/  VIADD R7, R5, UR4 ;  /* 0x0000000405077c36 */ /* 0x001fe20008000000 */
[----:B------:R-:W-:Y:S01]  /*14f20*/  PRMT R21, R15, 0x7770, RZ ;  /* 0x000077700f157816 */ /* 0x000fe200000000ff */
[----:B------:R-:W-:Y:S01]  /*14f30*/  VIADD R10, R90, 0x6b ;  /* 0x0000006b5a0a7836 */ /* 0x000fe20000000000 */
[-C--:B------:R-:W-:Y:S01]  /*14f40*/  LEA.HI.X.SX32 R5, R5, R2.reuse, 0x1, P4 ;  /* 0x0000000205057211 */ /* 0x080fe200020f0eff */
[----:B------:R-:W-:Y:S01]  /*14f50*/  ULDC UR4, c[0x0][0x22c] ;  /* 0x00008b0000047ab9 */ /* 0x000fe20000000800 */
[CC--:B------:R-:W-:Y:S01]  /*14f60*/  IADD3 R6, P4, R7.reuse, R3.reuse, RZ ;  /* 0x0000000307067210 */ /* 0x0c0fe20007f9e0ff */
[C---:B-1----:R-:W-:Y:S02]  /*14f70*/  VIADD R11, R7.reuse, UR5 ;  /* 0x00000005070b7c36 */ /* 0x042fe40008000000 */
        /* <DEDUP_REMOVED lines=11> */
[----:B0-----:R-:W-:Y:S01]  /*15030*/  VIADD R5, R90, 0x6d ;  /* 0x0000006d5a057836 */ /* 0x001fe20000000000 */
[----:B------:R0:W-:Y:S01]  /*15040*/  @P5 STG.E.U8 desc[UR14][R6.64], R17 ;  /* 0x0000001106005986 */ /* 0x0001e2000c10110e */
[----:B------:R-:W-:Y:S01]  /*15050*/  ISETP.LT.AND P6, PT, R10, UR5, !P0 ;  /* 0x000000050a007c0c */ /* 0x000fe2000c7c1270 */
[----:B------:R-:W-:Y:S01]  /*15060*/  ULDC UR5, c[0x0][0x22c] ;  /* 0x00008b0000057ab9 */ /* 0x000fe20000000800 */
[-C--:B------:R-:W-:Y:S01]  /*15070*/  IADD3 R4, P5, R11, R3.reuse, RZ ;  /* 0x000000030b047210 */ /* 0x080fe20007fbe0ff */
[----:B------:R-:W-:Y:S01]  /*15080*/  ULDC UR4, c[0x0][0x248] ;  /* 0x0000920000047ab9 */ /* 0x000fe20000000800 */
[----:B------:R1:W-:Y:S01]  /*15090*/  @P3 STG.E.U8 desc[UR14][R8.64], R19 ;  /* 0x0000001308003986 */ /* 0x0003e2000c10110e */
[----:B------:R-:W-:Y:S01]  /*150a0*/  ISETP.LT.AND P3, PT, R5, UR5, !P0 ;  /* 0x0000000505007c0c */ /* 0x000fe2000c761270 */
[C---:B------:R-:W-:Y:S01]  /*150b0*/  VIADD R10, R11.reuse, UR4 ;  /* 0x000000040b0a7c36 */ /* 0x040fe20008000000 */
[----:B------:R-:W-:Y:S01]  /*150c0*/  LEA.HI.X.SX32 R5, R11, R2, 0x1, P5 ;  /* 0x000000020b057211 */ /* 0x000fe200028f0eff */
[----:B------:R-:W-:Y:S01]  /*150d0*/  ULDC UR4, c[0x0][0x22c] ;  /* 0x00008b0000047ab9 */ /* 0x000fe20000000800 */
[----:B------:R-:W-:Y:S01]  /*150e0*/  ULDC UR5, c[0x0][0x22c] ;  /* 0x00008b0000057ab9 */ /* 0x000fe20000000800 */
[----:B0-----:R-:W-:Y:S01]  /*150f0*/  PRMT R17, R12, 0x7773, RZ ;  /* 0x000077730c117816 */ /* 0x001fe200000000ff */
[----:B------:R-:W-:Y:S01]  /*15100*/  VIADD R7, R90, 0x6e ;  /* 0x0000006e5a077836 */ /* 0x000fe20000000000 */
[----:B------:R-:W-:-:S03]  /*15110*/  IADD3 R6, P5, R10, R3, RZ ;  /* 0x000000030a067210 */ /* 0x000fc60007fbe0ff */
[----:B------:R0:W-:Y:S01]  /*15120*/  @P2 STG.E.U8 desc[UR14][R4.64], R17 ;  /* 0x0000001104002986 */ /* 0x0001e2000c10110e */
[----:B------:R-:W-:Y:S01]  /*15130*/  ISETP.LT.AND P2, PT, R7, UR4, !P0 ;  /* 0x0000000407007c0c */ /* 0x000fe2000c741270 */
[----:B------:R-:W-:Y:S01]  /*15140*/  ULDC UR4, c[0x0][0x248] ;  /* 0x0000920000047ab9 */ /* 0x000fe20000000800 */
[CC--:B------:R-:W-:Y:S01]  /*15150*/  LEA.HI.X.SX32 R7, R10.reuse, R2.reuse, 0x1, P5 ;  /* 0x000000020a077211 */ /* 0x0c0fe200028f0eff */
[----:B------:R-:W-:Y:S01]  /*15160*/  VIADD R10, R10, UR4 ;  /* 0x000000040a0a7c36 */ /* 0x000fe20008000000 */
[----:B------:R-:W-:Y:S01]  /*15170*/  PRMT R11, R13, 0x7772, RZ ;  /* 0x000077720d0b7816 */ /* 0x000fe200000000ff */
[----:B-1----:R-:W-:Y:S01]  /*15180*/  VIADD R9, R90, 0x6f ;  /* 0x0000006f5a097836 */ /* 0x002fe20000000000 */
[----:B------:R-:W-:Y:S02]  /*15190*/  ULDC UR4, c[0x0][0x22c] ;  /* 0x00008b0000047ab9 */ /* 0x000fe40000000800 */
[----:B------:R-:W-:Y:S01]  /*151a0*/  IADD3 R8, P5, R10, R3, RZ ;  /* 0x000000030a087210 */ /* 0x000fe20007fbe0ff */
[----:B------:R1:W-:Y:S01]  /*151b0*/  @P1 STG.E.U8 desc[UR14][R6.64], R11 ;  /* 0x0000000b06001986 */ /* 0x0003e2000c10110e */
[----:B0-----:R-:W-:Y:S01]  /*151c0*/  VIADD R4, R90, 0x70 ;  /* 0x000000705a047836 */ /* 0x001fe20000000000 */
[----:B------:R-:W-:Y:S01]  /*151d0*/  ISETP.LT.AND P1, PT, R9, UR4, !P0 ;  /* 0x0000000409007c0c */ /* 0x000fe2000c721270 */
[----:B------:R-:W-:Y:S01]  /*151e0*/  ULDC UR4, c[0x0][0x248] ;  /* 0x0000920000047ab9 */ /* 0x000fe20000000800 */
[----:B------:R-:W-:-:S02]  /*151f0*/  LEA.HI.X.SX32 R9, R10, R2, 0x1, P5 ;  /* 0x000000020a097211 */ /* 0x000fc400028f0eff */
[----:B------:R-:W-:Y:S02]  /*15200*/  PRMT R23, R13, 0x7773, RZ ;  /* 0x000077730d177816 */ /* 0x000fe400000000ff */
[----:B------:R-:W-:Y:S01]  /*15210*/  ISETP.LT.AND P5, PT, R4, UR5, !P0 ;  /* 0x0000000504007c0c */ /* 0x000fe2000c7a1270 */
[----:B------:R-:W-:Y:S01]  /*15220*/  VIADD R4, R10, UR4 ;  /* 0x000000040a047c36 */ /* 0x000fe20008000000 */
[----:B------:R-:W-:Y:S01]  /*15230*/  ULDC UR4, c[0x0][0x248] ;  /* 0x0000920000047ab9 */ /* 0x000fe20000000800 */
[----:B------:R0:W-:Y:S01]  /*15240*/  @P4 STG.E.U8 desc[UR14][R8.64], R23 ;  /* 0x0000001708004986 */ /* 0x0001e2000c10110e */
[----:B------:R-:W-:Y:S01]  /*15250*/  VIADD R16, R90, 0x71 ;  /* 0x000000715a107836 */ /* 0x000fe20000000000 */
[----:B------:R-:W-:Y:S01]  /*15260*/  PRMT R19, R14, 0x7772, RZ ;  /* 0x000077720e137816 */ /* 0x000fe200000000ff */
[----:B------:R-:W-:Y:S01]  /*15270*/  ULDC UR5, c[0x0][0x22c] ;  /* 0x00008b0000057ab9 */ /* 0x000fe20000000800 */
[C---:B------:R-:W-:Y:S01]  /*15280*/  IADD3 R10, P4, R4.reuse, R3, RZ ;  /* 0x00000003040a7210 */ /* 0x040fe20007f9e0ff */
[----:B------:R-:W-:Y:S01]  /*15290*/  VIADD R17, R4, UR4 ;  /* 0x0000000404117c36 */ /* 0x000fe20008000000 */
[----:B------:R-:W-:-:S02]  /*152a0*/  ULDC UR4, c[0x0][0x22c] ;  /* 0x00008b0000047ab9 */ /* 0x000fc40000000800 */
[----:B-1----:R-:W-:Y:S02]  /*152b0*/  LEA.HI.X.SX32 R11, R4, R2, 0x1, P4 ;  /* 0x00000002040b7211 */ /* 0x002fe400020f0eff */
[----:B------:R1:W2:Y:S01]  /*152c0*/  LDS.128 R4, [R0] ;  /* 0x0000000000047984 */ /* 0x0002a20000000c00 */
[----:B------:R-:W-:-:S04]  /*152d0*/  IADD3 R12, P4, R17, R3, RZ ;  /* 0x00000003110c7210 */ /* 0x000fc80007f9e0ff */
[C---:B------:R-:W-:Y:S02]  /*152e0*/  LEA.HI.X.SX32 R13, R17.reuse, R2, 0x1, P4 ;  /* 0x00000002110d7211 */ /* 0x040fe400020f0eff */
[----:B------:R-:W-:Y:S01]  /*152f0*/  ISETP.LT.AND P4, PT, R16, UR4, !P0 ;  /* 0x0000000410007c0c */ /* 0x000fe2000c781270 */
[----:B------:R-:W-:Y:S02]  /*15300*/  ULDC UR4, c[0x0][0x248] ;  /* 0x0000920000047ab9 */ /* 0x000fe40000000800 */
[----:B------:R-:W-:Y:S01]  /*15310*/  VIADD R17, R17, UR4 ;  /* 0x0000000411117c36 */ /* 0x000fe20008000000 */
[----:B------:R-:W-:Y:S01]  /*15320*/  PRMT R21, R14, 0x7773, RZ ;  /* 0x000077730e157816 */ /* 0x000fe200000000ff */
[----:B0-----:R-:W-:Y:S01]  /*15330*/  VIADD R9, R90, 0x72 ;  /* 0x000000725a097836 */ /* 0x001fe20000000000 */
[----:B------:R0:W-:Y:S01]  /*15340*/  @P6 STG.E.U8 desc[UR14][R10.64], R19 ;  /* 0x000000130a006986 */ /* 0x0001e2000c10110e */
[----:B------:R-:W-:Y:S01]  /*15350*/  ULDC UR4, c[0x0][0x248] ;  /* 0x0000920000047ab9 */ /* 0x000fe20000000800 */
[----:B------:R-:W-:-:S02]  /*15360*/  IADD3 R8, P6, R17, R3, RZ ;  /* 0x0000000311087210 */ /* 0x000fc40007fde0ff */
[----:B------:R3:W-:Y:S01]  /*15370*/  @P3 STG.E.U8 desc[UR14][R12.64], R21 ;  /* 0x000000150c003986 */ /* 0x0007e2000c10110e */
[----:B------:R-:W-:Y:S01]  /*15380*/  ISETP.LT.AND P3, PT, R9, UR5, !P0 ;  /* 0x0000000509007c0c */ /* 0x000fe2000c761270 */
[C---:B-1----:R-:W-:Y:S01]  /*15390*/  VIADD R0, R17.reuse, UR4 ;  /* 0x0000000411007c36 */ /* 0x042fe20008000000 */
[----:B------:R-:W-:Y:S01]  /*153a0*/  LEA.HI.X.SX32 R9, R17, R2, 0x1, P6 ;  /* 0x0000000211097211 */ /* 0x000fe200030f0eff */
[----:B------:R-:W-:Y:S01]  /*153b0*/  ULDC UR4, c[0x0][0x22c] ;  /* 0x00008b0000047ab9 */ /* 0x000fe20000000800 */
[----:B------:R-:W-:Y:S01]  /*153c0*/  ULDC UR5, c[0x0][0x22c] ;  /* 0x00008b0000057ab9 */ /* 0x000fe20000000800 */
[C---:B0-----:R-:W-:Y:S02]  /*153d0*/  PRMT R19, R15.reuse, 0x7773, RZ ;  /* 0x000077730f137816 */ /* 0x041fe400000000ff */
[----:B------:R-:W-:Y:S01]  /*153e0*/  PRMT R15, R15, 0x7772, RZ ;  /* 0x000077720f0f7816 */ /* 0x000fe200000000ff */
[----:B---3--:R-:W-:-:S04]  /*153f0*/  VIADD R12, R90, 0x73 ;  /* 0x000000735a0c7836 */ /* 0x008fc80000000000 */
[----:B------:R0:W-:Y:S01]  /*15400*/  @P2 STG.E.U8 desc[UR14][R8.64], R15 ;  /* 0x0000000f08002986 */ /* 0x0001e2000c10110e */
[----:B------:R-:W-:Y:S01]  /*15410*/  ISETP.LT.AND P2, PT, R12, UR4, !P0 ;  /* 0x000000040c007c0c */ /* 0x000fe2000c741270 */
[----:B------:R-:W-:Y:S01]  /*15420*/  ULDC UR4, c[0x0][0x248] ;  /* 0x0000920000047ab9 */ /* 0x000fe20000000800 */
[CC--:B------:R-:W-:Y:S01]  /*15430*/  IADD3 R10, P6, R0.reuse, R3.reuse, RZ ;  /* 0x00000003000a7210 */ /* 0x0c0fe20007fde0ff */
[C---:B------:R-:W-:Y:S01]  /*15440*/  VIADD R13, R0.reuse, UR4 ;  /* 0x00000004000d7c36 */ /* 0x040fe20008000000 */
[----:B------:R-:W-:Y:S02]  /*15450*/  ULDC UR4, c[0x0][0x248] ;  /* 0x0000920000047ab9 */ /* 0x000fe40000000800 */
[-C--:B------:R-:W-:Y:S01]  /*15460*/  LEA.HI.X.SX32 R11, R0, R2.reuse, 0x1, P6 ;  /* 0x00000002000b7211 */ /* 0x080fe200030f0eff */
[----:B------:R-:W-:Y:S01]  /*15470*/  VIADD R0, R90, 0x74 ;  /* 0x000000745a007836 */ /* 0x000fe20000000000 */
[CC--:B------:R-:W-:Y:S01]  /*15480*/  IADD3 R12, P6, R13.reuse, R3.reuse, RZ ;  /* 0x000000030d0c7210 */ /* 0x0c0fe20007fde0ff */
[C---:B------:R-:W-:Y:S01]  /*15490*/  VIADD R14, R13.reuse, UR4 ;  /* 0x000000040d0e7c36 */ /* 0x040fe20008000000 */
[----:B------:R-:W-:Y:S01]  /*154a0*/  ULDC UR4, c[0x0][0x22c] ;  /* 0x00008b0000047ab9 */ /* 0x000fe20000000800 */
[----:B------:R2:W-:Y:S01]  /*154b0*/  @P1 STG.E.U8 desc[UR14][R10.64], R19 ;  /* 0x000000130a001986 */ /* 0x0005e2000c10110e */
[----:B------:R-:W-:Y:S01]  /*154c0*/  ISETP.LT.AND P1, PT, R0, UR5, !P0 ;  /* 0x0000000500007c0c */ /* 0x000fe2000c721270 */
[----:B------:R-:W-:Y:S01]  /*154d0*/  VIADD R0, R90, 0x75 ;  /* 0x000000755a007836 */ /* 0x000fe20000000000 */
[----:B------:R-:W-:Y:S01]  /*154e0*/  LEA.HI.X.SX32 R13, R13, R2, 0x1, P6 ;  /* 0x000000020d0d7211 */ /* 0x000fe200030f0eff */
[----:B------:R-:W-:Y:S01]  /*154f0*/  ULDC UR5, c[0x0][0x22c] ;  /* 0x00008b0000057ab9 */ /* 0x000fe20000000800 */
[----:B0-----:R-:W-:-:S02]  /*15500*/  IADD3 R8, P6, R14, R3, RZ ;  /* 0x000000030e087210 */ /* 0x001fc40007fde0ff */
[----:B--2---:R-:W-:Y:S02]  /*15510*/  PRMT R19, R4, 0x7770, RZ ;  /* 0x0000777004137816 */ /* 0x004fe400000000ff */
[----:B------:R-:W-:-:S03]  /*15520*/  LEA.HI.X.SX32 R9, R14, R2, 0x1, P6 ;  /* 0x000000020e097211 */ /* 0x000fc600030f0eff */
[----:B------:R0:W-:Y:S01]  /*15530*/  @P5 STG.E.U8 desc[UR14][R12.64], R19 ;  /* 0x000000130c005986 */ /* 0x0001e2000c10110e */
[----:B------:R-:W-:Y:S01]  /*15540*/  ISETP.LT.AND P5, PT, R0, UR4, !P0 ;  /* 0x0000000400007c0c */ /* 0x000fe2000c7a1270 */
[----:B------:R-:W-:Y:S02]  /*15550*/  ULDC UR4, c[0x0][0x248] ;  /* 0x0000920000047ab9 */ /* 0x000fe40000000800 */
[----:B------:R-:W-:Y:S01]  /*15560*/  VIADD R14, R14, UR4 ;  /* 0x000000040e0e7c36 */ /* 0x000fe20008000000 */
[----:B------:R-:W-:Y:S01]  /*15570*/  PRMT R17, R4, 0x7771, RZ ;  /* 0x0000777104117816 */ /* 0x000fe200000000ff */
[----:B------:R-:W-:Y:S01]  /*15580*/  VIADD R0, R90, 0x76 ;  /* 0x000000765a007836 */ /* 0x000fe20000000000 */
[----:B------:R-:W-:Y:S02]  /*15590*/  ULDC UR4, c[0x0][0x248] ;  /* 0x0000920000047ab9 */ /* 0x000fe40000000800 */
[CC--:B------:R-:W-:Y:S01]  /*155a0*/  IADD3 R10, P6, R14.reuse, R3.reuse, RZ ;  /* 0x000000030e0a7210 */ /* 0x0c0fe20007fde0ff */
[----:B------:R1:W-:Y:S01]  /*155b0*/  @P4 STG.E.U8 desc[UR14][R8.64], R17 ;  /* 0x0000001108004986 */ /* 0x0003e2000c10110e */
[----:B------:R-:W-:Y:S01]  /*155c0*/  VIADD R15, R14, UR4 ;  /* 0x000000040e0f7c36 */ /* 0x000fe20008000000 */
[----:B------:R-:W-:Y:S01]  /*155d0*/  ISETP.LT.AND P4, PT, R0, UR5, !P0 ;  /* 0x0000000500007c0c */ /* 0x000fe2000c781270 */
[----:B------:R-:W-:Y:S01]  /*155e0*/  VIADD R0, R90, 0x77 ;  /* 0x000000775a007836 */ /* 0x000fe20000000000 */
[----:B------:R-:W-:Y:S01]  /*155f0*/  LEA.HI.X.SX32 R11, R14, R2, 0x1, P6 ;  /* 0x000000020e0b7211 */ /* 0x000fe200030f0eff */
[----:B------:R-:W-:Y:S01]  /*15600*/  ULDC UR4, c[0x0][0x22c] ;  /* 0x00008b0000047ab9 */ /* 0x000fe20000000800 */
[----:B0-----:R-:W-:Y:S01]  /*15610*/  PRMT R19, R5, 0x7770, RZ ;  /* 0x0000777005137816 */ /* 0x001fe200000000ff */
[----:B------:R-:W-:Y:S01]  /*15620*/  ULDC UR5, c[0x0][0x22c] ;  /* 0x00008b0000057ab9 */ /* 0x000fe20000000800 */
[----:B------:R-:W-:-:S03]  /*15630*/  IADD3 R12, P6, R15, R3, RZ ;  /* 0x000000030f0c7210 */ /* 0x000fc60007fde0ff */
[----:B------:R0:W-:Y:S01]  /*15640*/  @P3 STG.E.U8 desc[UR14][R10.64], R19 ;  /* 0x000000130a003986 */ /* 0x0001e2000c10110e */
[----:B------:R-:W-:Y:S01]  /*15650*/  ISETP.LT.AND P3, PT, R0, UR4, !P0 ;  /* 0x0000000400007c0c */ /* 0x000fe2000c761270 */
[----:B------:R-:W-:Y:S01]  /*15660*/  ULDC UR4, c[0x0][0x248] ;  /* 0x0000920000047ab9 */ /* 0x000fe20000000800 */
[CC--:B------:R-:W-:Y:S01]  /*15670*/  LEA.HI.X.SX32 R13, R15.reuse, R2.reuse, 0x1, P6 ;  /* 0x000000020f0d7211 */ /* 0x0c0fe200030f0eff */
[----:B------:R-:W-:Y:S01]  /*15680*/  VIADD R15, R15, UR4 ;  /* 0x000000040f0f7c36 */ /* 0x000fe20008000000 */
[----:B-1----:R-:W-:Y:S01]  /*15690*/  PRMT R17, R5, 0x7771, RZ ;  /* 0x0000777105117816 */ /* 0x002fe200000000ff */
[----:B------:R-:W-:Y:S01]  /*156a0*/  VIADD R0, R90, 0x78 ;  /* 0x000000785a007836 */ /* 0x000fe20000000000 */
[----:B------:R-:W-:Y:S02]  /*156b0*/  ULDC UR4, c[0x0][0x248] ;  /* 0x0000920000047ab9 */ /* 0x000fe40000000800 */
[CC--:B------:R-:W-:Y:S01]  /*156c0*/  IADD3 R8, P6, R15.reuse, R3.reuse, RZ ;  /* 0x000000030f087210 */ /* 0x0c0fe20007fde0ff */
[----:B------:R1:W-:Y:S01]  /*156d0*/  @P2 STG.E.U8 desc[UR14][R12.64], R17 ;  /* 0x000000110c002986 */ /* 0x0003e2000c10110e */
[C---:B------:R-:W-:Y:S01]  /*156e0*/  VIADD R14, R15.reuse, UR4 ;  /* 0x000000040f0e7c36 */ /* 0x040fe20008000000 */
        /* <DEDUP_REMOVED lines=40> */
[----:B0-----:R-:W-:Y:S01]  /*15970*/  IADD3 R12, P6, R14, R3, RZ ;  /* 0x000000030e0c7210 */ /* 0x001fe20007fde0ff */
[----:B------:R-:W-:Y:S01]  /*15980*/  ULDC UR5, c[0x0][0x248] ;  /* 0x0000920000057ab9 */ /* 0x000fe20000000800 */
[----:B-1----:R-:W-:-:S02]  /*15990*/  PRMT R9, R4, 0x7772, RZ ;  /* 0x0000777204097816 */ /* 0x002fc400000000ff */
[----:B------:R-:W-:-:S03]  /*159a0*/  LEA.HI.X.SX32 R13, R14, R2, 0x1, P6 ;  /* 0x000000020e0d7211 */ /* 0x000fc600030f0eff */
[----:B------:R0:W-:Y:S01]  /*159b0*/  @P2 STG.E.U8 desc[UR14][R10.64], R9 ;  /* 0x000000090a002986 */ /* 0x0001e2000c10110e */
[----:B------:R-:W-:Y:S01]  /*159c0*/  ISETP.LT.AND P2, PT, R0, UR4, !P0 ;  /* 0x0000000400007c0c */ /* 0x000fe2000c741270 */
[----:B------:R-:W-:Y:S02]  /*159d0*/  ULDC UR4, c[0x0][0x248] ;  /* 0x0000920000047ab9 */ /* 0x000fe40000000800 */
[----:B------:R-:W-:Y:S01]  /*159e0*/  VIADD R14, R14, UR4 ;  /* 0x000000040e0e7c36 */ /* 0x000fe20008000000 */
[----:B------:R-:W-:Y:S01]  /*159f0*/  ULDC UR4, c[0x0][0x248] ;  /* 0x0000920000047ab9 */ /* 0x000fe20000000800 */
[----:B------:R-:W-:Y:S02]  /*15a00*/  PRMT R15, R4, 0x7773, RZ ;  /* 0x00007773040f7816 */ /* 0x000fe400000000ff */
[----:B------:R-:W-:Y:S01]  /*15a10*/  VIADD R0, R14, UR4 ;  /* 0x000000040e007c36 */ /* 0x000fe20008000000 */
[----:B------:R-:W-:-:S03]  /*15a20*/  ULDC UR4, c[0x0][0x248] ;  /* 0x0000920000047ab9 */ /* 0x000fc60000000800 */
[----:B------:R-:W-:Y:S01]  /*15a30*/  VIADD R4, R0, UR5 ;  /* 0x0000000500047c36 */ /* 0x000fe20008000000 */
[----:B------:R1:W-:Y:S01]  /*15a40*/  @P1 STG.E.U8 desc[UR14][R12.64], R15 ;  /* 0x0000000f0c001986 */ /* 0x0003e2000c10110e */
[-C--:B------:R-:W-:Y:S01]  /*15a50*/  IADD3 R8, P1, R14, R3.reuse, RZ ;  /* 0x000000030e087210 */ /* 0x080fe20007f3e0ff */
[----:B------:R-:W-:Y:S01]  /*15a60*/  VIADD R19, R90, 0x7e ;  /* 0x0000007e5a137836 */ /* 0x000fe20000000000 */
[----:B------:R-:W-:Y:S02]  /*15a70*/  ULDC UR5, c[0x0][0x248] ;  /* 0x0000920000057ab9 */ /* 0x000fe40000000800 */
[----:B0-----:R-:W-:Y:S02]  /*15a80*/  LEA.HI.X.SX32 R9, R14, R2, 0x1, P1 ;  /* 0x000000020e097211 */ /* 0x001fe400008f0eff */
[----:B------:R-:W-:Y:S01]  /*15a90*/  IADD3 R10, P1, R0, R3, RZ ;  /* 0x00000003000a7210 */ /* 0x000fe20007f3e0ff */
[----:B-1----:R-:W-:-:S04]  /*15aa0*/  VIADD R15, R4, UR6 ;  /* 0x00000006040f7c36 */ /* 0x002fc80008000000 */
[----:B------:R-:W-:Y:S01]  /*15ab0*/  VIADD R17, R15, UR4 ;  /* 0x000000040f117c36 */ /* 0x000fe20008000000 */
[-C--:B------:R-:W-:Y:S01]  /*15ac0*/  LEA.HI.X.SX32 R11, R0, R2.reuse, 0x1, P1 ;  /* 0x00000002000b7211 */ /* 0x080fe200008f0eff */
[----:B------:R-:W-:Y:S01]  /*15ad0*/  VIADD R90, R90, 0x7f ;  /* 0x0000007f5a5a7836 */ /* 0x000fe20000000000 */
[CC--:B------:R-:W-:Y:S01]  /*15ae0*/  IADD3 R12, P6, R4.reuse, R3.reuse, RZ ;  /* 0x00000003040c7210 */ /* 0x0c0fe20007fde0ff */
[----:B------:R-:W-:Y:S01]  /*15af0*/  ULDC UR4, c[0x0][0x22c] ;  /* 0x00008b0000047ab9 */ /* 0x000fe20000000800 */
[C---:B------:R-:W-:Y:S01]  /*15b00*/  IADD3 R16, P1, R17.reuse, R3, RZ ;  /* 0x0000000311107210 */ /* 0x040fe20007f3e0ff */
[C---:B------:R-:W-:Y:S01]  /*15b10*/  VIADD R0, R17.reuse, UR5 ;  /* 0x0000000511007c36 */ /* 0x040fe20008000000 */
[-C--:B------:R-:W-:Y:S02]  /*15b20*/  LEA.HI.X.SX32 R13, R4, R2.reuse, 0x1, P6 ;  /* 0x00000002040d7211 */ /* 0x080fe400030f0eff */
[----:B------:R-:W-:Y:S02]  /*15b30*/  LEA.HI.X.SX32 R17, R17, R2, 0x1, P1 ;  /* 0x0000000211117211 */ /* 0x000fe400008f0eff */
[----:B------:R-:W-:-:S02]  /*15b40*/  ISETP.LT.AND P1, PT, R19, UR7, !P0 ;  /* 0x0000000713007c0c */ /* 0x000fc4000c721270 */
[-C--:B------:R-:W-:Y:S02]  /*15b50*/  IADD3 R14, P6, R15, R3.reuse, RZ ;  /* 0x000000030f0e7210 */ /* 0x080fe40007fde0ff */
[----:B------:R-:W-:Y:S02]  /*15b60*/  ISETP.LT.AND P0, PT, R90, UR4, !P0 ;  /* 0x000000045a007c0c */ /* 0x000fe4000c701270 */
[----:B------:R-:W-:Y:S02]  /*15b70*/  PRMT R25, R5, 0x7772, RZ ;  /* 0x0000777205197816 */ /* 0x000fe400000000ff */
[----:B------:R-:W-:Y:S02]  /*15b80*/  LEA.HI.X.SX32 R15, R15, R2, 0x1, P6 ;  /* 0x000000020f0f7211 */ /* 0x000fe400030f0eff */
[----:B------:R-:W-:Y:S02]  /*15b90*/  PRMT R23, R5, 0x7773, RZ ;  /* 0x0000777305177816 */ /* 0x000fe400000000ff */
[----:B------:R-:W-:-:S02]  /*15ba0*/  IADD3 R18, P6, R0, R3, RZ ;  /* 0x0000000300127210 */ /* 0x000fc40007fde0ff */
[C---:B------:R-:W-:Y:S02]  /*15bb0*/  PRMT R21, R6.reuse, 0x7772, RZ ;  /* 0x0000777206157816 */ /* 0x040fe400000000ff */
[----:B------:R-:W-:Y:S02]  /*15bc0*/  PRMT R5, R6, 0x7773, RZ ;  /* 0x0000777306057816 */ /* 0x000fe400000000ff */
[C---:B------:R-:W-:Y:S01]  /*15bd0*/  PRMT R3, R7.reuse, 0x7773, RZ ;  /* 0x0000777307037816 */ /* 0x040fe200000000ff */
[----:B------:R0:W-:Y:S01]  /*15be0*/  @P5 STG.E.U8 desc[UR14][R8.64], R25 ;  /* 0x0000001908005986 */ /* 0x0001e2000c10110e */
[----:B------:R-:W-:-:S03]  /*15bf0*/  PRMT R7, R7, 0x7772, RZ ;  /* 0x0000777207077816 */ /* 0x000fc600000000ff */
[----:B------:R0:W-:Y:S04]  /*15c00*/  @P4 STG.E.U8 desc[UR14][R10.64], R23 ;  /* 0x000000170a004986 */ /* 0x0001e8000c10110e */
[----:B------:R0:W-:Y:S04]  /*15c10*/  @P3 STG.E.U8 desc[UR14][R12.64], R21 ;  /* 0x000000150c003986 */ /* 0x0001e8000c10110e */
[----:B------:R0:W-:Y:S01]  /*15c20*/  @P2 STG.E.U8 desc[UR14][R14.64], R5 ;  /* 0x000000050e002986 */ /* 0x0001e2000c10110e */
[----:B------:R-:W-:-:S03]  /*15c30*/  LEA.HI.X.SX32 R19, R0, R2, 0x1, P6 ;  /* 0x0000000200137211 */ /* 0x000fc600030f0eff */
[----:B------:R0:W-:Y:S01]  /*15c40*/  @P1 STG.E.U8 desc[UR14][R16.64], R7 ;  /* 0x0000000710001986 */ /* 0x0001e2000c10110e */
[----:B------:R-:W-:Y:S05]  /*15c50*/  @!P0 EXIT ;  /* 0x000000000000894d */ /* 0x000fea0003800000 */
[----:B------:R-:W-:Y:S01]  /*15c60*/  STG.E.U8 desc[UR14][R18.64], R3 ;  /* 0x0000000312007986 */ /* 0x000fe2000c10110e */
[----:B------:R-:W-:Y:S05]  /*15c70*/  EXIT ;  /* 0x000000000000794d */ /* 0x000fea0003800000 */
.L_x_3:
[----:B------:R-:W-:-:S00]  /*15c80*/  BRA `(.L_x_3) ;  /* 0xfffffffc00fc7947 */ /* 0x000fc0000383ffff */
[----:B------:R-:W-:-:S00]  /*15c90*/  NOP ;  /* 0x0000000000007918 */ /* 0x000fc00000000000 */
        /* <DEDUP_REMOVED lines=14> */
.L_x_4:


//--------------------- .nv.shared.matmul_kernel  --------------------------
	.section	.nv.shared.matmul_kernel,"aw",@nobits
	.sectionflags	@""
	.align	16
	.zero		1024


//--------------------- .nv.shared.reserved.0     --------------------------
	.section	.nv.shared.reserved.0,"aw",@nobits
	.weak		__nv_reservedSMEM_offset_0_alias
	.size		__nv_reservedSMEM_offset_0_alias, 0, 0
	.other		__nv_reservedSMEM_offset_0_alias,@"STO_CUDA_RESERVED_SHARED STV_DEFAULT"
__nv_reservedSMEM_offset_0_alias:
	.zero		0


//--------------------- .nv.constant0.matmul_kernel --------------------------
	.section	.nv.constant0.matmul_kernel,"a",@progbits
	.sectionflags	@""
	.align	4
.nv.constant0.matmul_kernel:
	.zero		608


//--------------------- SYMBOLS --------------------------

	.type		.nv.reservedSmem.offset0,@object
	.size		.nv.reservedSmem.offset0,0x4
